	.target	sm_90a

	.elftype	@"ET_EXEC"


//--------------------- .note.nv.tkinfo           --------------------------
	.section	.note.nv.tkinfo,"",@"SHT_NOTE"
	.sectionflags	@"SHF_NOTE_NV_TKINFO"
	.tkinfo
        /*0018*/ 	.word	0x00000002
        /*0030*/ 	.string	""
        /*0030*/ 	.string	"ptxas"
        /*0030*/ 	.string	"Cuda compilation tools, release 13.0, V13.0.88"
        /*0030*/ 	.string	"Build cuda_13.0.r13.0/compiler.36424714_0"
        /*0030*/ 	.string	"-arch sm_90a -m 64 "



//--------------------- .note.nv.cuinfo           --------------------------
	.section	.note.nv.cuinfo,"",@"SHT_NOTE"
	.sectionflags	@"SHF_NOTE_NV_CUINFO"
        /*0018*/ 	.short	0x0002
        /*001a*/ 	.short	0x005a
        /*001c*/ 	.short	0x0082
	.zero		2


//--------------------- .nv.info                  --------------------------
	.section	.nv.info,"",@"SHT_CUDA_INFO"
	.align	4


	//----- nvinfo : EIATTR_REGCOUNT
	.align		4
        /*0000*/ 	.byte	0x04, 0x2f
        /*0002*/ 	.short	(.L_15 - .L_14)
	.align		4
.L_14:
        /*0004*/ 	.word	index@(_ZN7cutlass13device_kernelINS_4gemm6kernel13GemmUniversalIN4cute5tupleIJiiiiEEENS1_10collective13CollectiveMmaINS1_34MainloopSm90TmaGmmaWarpSpecializedILi26ENS5_IJNS4_1CILi2EEENSA_ILi1EEESC_EEENS1_35KernelTmaWarpSpecializedCooperativeEEENS5_IJNSA_ILi128EEENSA_ILi8EEENSA_ILi32EEEEEENS_6half_tENS5_IJlSC_lEEESK_SL_NS4_8TiledMMAINS4_8MMA_AtomIJNS4_4SM904GMMA24MMA_64x8x16_F32F16F16_SSILNSP_5MajorE0ELSR_0ELNSP_7ScaleInE1ELSS_1EEEEEENS4_6LayoutISD_NS5_IJSC_NSA_ILi0EEESW_EEEEENS5_IJNS4_10UnderscoreESZ_SZ_EEEEENS4_13SM90_TMA_LOADENS4_14ComposedLayoutINS4_7SwizzleILi2ELi4ELi3EEENS4_18smem_ptr_flag_bitsILi16EEENSV_INS5_IJSH_SI_EEENS5_IJSI_SC_EEEEEEEvNS4_8identityENS4_23SM90_TMA_LOAD_MULTICASTES1B_vS1C_EENS_8epilogue10collective6detail29Sm90TmaWarpSpecializedAdapterINS1G_15DefaultEpilogueISK_SL_SL_NS1F_6thread17LinearCombinationISK_Li1EffLNS1K_9ScaleType4KindE0ELNS_15FloatRoundStyleE2ESK_EENS1_15EpilogueDefaultEEEEEvvEEEEvNT_6ParamsE)
        /*0008*/ 	.word	0x000000a8


	//----- nvinfo : EIATTR_FRAME_SIZE
	.align		4
.L_15:
        /*000c*/ 	.byte	0x04, 0x11
        /*000e*/ 	.short	(.L_17 - .L_16)
	.align		4
.L_16:
        /*0010*/ 	.word	index@(_ZN7cutlass13device_kernelINS_4gemm6kernel13GemmUniversalIN4cute5tupleIJiiiiEEENS1_10collective13CollectiveMmaINS1_34MainloopSm90TmaGmmaWarpSpecializedILi26ENS5_IJNS4_1CILi2EEENSA_ILi1EEESC_EEENS1_35KernelTmaWarpSpecializedCooperativeEEENS5_IJNSA_ILi128EEENSA_ILi8EEENSA_ILi32EEEEEENS_6half_tENS5_IJlSC_lEEESK_SL_NS4_8TiledMMAINS4_8MMA_AtomIJNS4_4SM904GMMA24MMA_64x8x16_F32F16F16_SSILNSP_5MajorE0ELSR_0ELNSP_7ScaleInE1ELSS_1EEEEEENS4_6LayoutISD_NS5_IJSC_NSA_ILi0EEESW_EEEEENS5_IJNS4_10UnderscoreESZ_SZ_EEEEENS4_13SM90_TMA_LOADENS4_14ComposedLayoutINS4_7SwizzleILi2ELi4ELi3EEENS4_18smem_ptr_flag_bitsILi16EEENSV_INS5_IJSH_SI_EEENS5_IJSI_SC_EEEEEEEvNS4_8identityENS4_23SM90_TMA_LOAD_MULTICASTES1B_vS1C_EENS_8epilogue10collective6detail29Sm90TmaWarpSpecializedAdapterINS1G_15DefaultEpilogueISK_SL_SL_NS1F_6thread17LinearCombinationISK_Li1EffLNS1K_9ScaleType4KindE0ELNS_15FloatRoundStyleE2ESK_EENS1_15EpilogueDefaultEEEEEvvEEEEvNT_6ParamsE)
        /*0014*/ 	.word	0x00000000


	//----- nvinfo : EIATTR_MIN_STACK_SIZE
	.align		4
.L_17:
        /*0018*/ 	.byte	0x04, 0x12
        /*001a*/ 	.short	(.L_19 - .L_18)
	.align		4
.L_18:
        /*001c*/ 	.word	index@(_ZN7cutlass13device_kernelINS_4gemm6kernel13GemmUniversalIN4cute5tupleIJiiiiEEENS1_10collective13CollectiveMmaINS1_34MainloopSm90TmaGmmaWarpSpecializedILi26ENS5_IJNS4_1CILi2EEENSA_ILi1EEESC_EEENS1_35KernelTmaWarpSpecializedCooperativeEEENS5_IJNSA_ILi128EEENSA_ILi8EEENSA_ILi32EEEEEENS_6half_tENS5_IJlSC_lEEESK_SL_NS4_8TiledMMAINS4_8MMA_AtomIJNS4_4SM904GMMA24MMA_64x8x16_F32F16F16_SSILNSP_5MajorE0ELSR_0ELNSP_7ScaleInE1ELSS_1EEEEEENS4_6LayoutISD_NS5_IJSC_NSA_ILi0EEESW_EEEEENS5_IJNS4_10UnderscoreESZ_SZ_EEEEENS4_13SM90_TMA_LOADENS4_14ComposedLayoutINS4_7SwizzleILi2ELi4ELi3EEENS4_18smem_ptr_flag_bitsILi16EEENSV_INS5_IJSH_SI_EEENS5_IJSI_SC_EEEEEEEvNS4_8identityENS4_23SM90_TMA_LOAD_MULTICASTES1B_vS1C_EENS_8epilogue10collective6detail29Sm90TmaWarpSpecializedAdapterINS1G_15DefaultEpilogueISK_SL_SL_NS1F_6thread17LinearCombinationISK_Li1EffLNS1K_9ScaleType4KindE0ELNS_15FloatRoundStyleE2ESK_EENS1_15EpilogueDefaultEEEEEvvEEEEvNT_6ParamsE)
        /*0020*/ 	.word	0x00000000
.L_19:


//--------------------- .nv.compat                --------------------------
	.section	.nv.compat,"",@"SHT_CUDA_COMPAT_INFO"
	.align	4
        /*0000*/ 	.byte	0x02, 0x09, 0x01, 0x00, 0x02, 0x02, 0x04, 0x00, 0x02, 0x05, 0x05, 0x00, 0x03, 0x07, 0x01, 0x01
        /*0010*/ 	.byte	0x02, 0x03, 0x01, 0x00, 0x02, 0x06, 0x01, 0x00, 0x04, 0x0b, 0x08, 0x00, 0x00, 0x00, 0x00, 0x00
        /*0020*/ 	.byte	0x00, 0x00, 0x00, 0x00


//--------------------- .nv.info._ZN7cutlass13device_kernelINS_4gemm6kernel13GemmUniversalIN4cute5tupleIJiiiiEEENS1_10collective13CollectiveMmaINS1_34MainloopSm90TmaGmmaWarpSpecializedILi26ENS5_IJNS4_1CILi2EEENSA_ILi1EEESC_EEENS1_35KernelTmaWarpSpecializedCooperativeEEENS5_IJNSA_ILi128EEENSA_ILi8EEENSA_ILi32EEEEEENS_6half_tENS5_IJlSC_lEEESK_SL_NS4_8TiledMMAINS4_8MMA_AtomIJNS4_4SM904GMMA24MMA_64x8x16_F32F16F16_SSILNSP_5MajorE0ELSR_0ELNSP_7ScaleInE1ELSS_1EEEEEENS4_6LayoutISD_NS5_IJSC_NSA_ILi0EEESW_EEEEENS5_IJNS4_10UnderscoreESZ_SZ_EEEEENS4_13SM90_TMA_LOADENS4_14ComposedLayoutINS4_7SwizzleILi2ELi4ELi3EEENS4_18smem_ptr_flag_bitsILi16EEENSV_INS5_IJSH_SI_EEENS5_IJSI_SC_EEEEEEEvNS4_8identityENS4_23SM90_TMA_LOAD_MULTICASTES1B_vS1C_EENS_8epilogue10collective6detail29Sm90TmaWarpSpecializedAdapterINS1G_15DefaultEpilogueISK_SL_SL_NS1F_6thread17LinearCombinationISK_Li1EffLNS1K_9ScaleType4KindE0ELNS_15FloatRoundStyleE2ESK_EENS1_15EpilogueDefaultEEEEEvvEEEEvNT_6ParamsE --------------------------
	.section	.nv.info._ZN7cutlass13device_kernelINS_4gemm6kernel13GemmUniversalIN4cute5tupleIJiiiiEEENS1_10collective13CollectiveMmaINS1_34MainloopSm90TmaGmmaWarpSpecializedILi26ENS5_IJNS4_1CILi2EEENSA_ILi1EEESC_EEENS1_35KernelTmaWarpSpecializedCooperativeEEENS5_IJNSA_ILi128EEENSA_ILi8EEENSA_ILi32EEEEEENS_6half_tENS5_IJlSC_lEEESK_SL_NS4_8TiledMMAINS4_8MMA_AtomIJNS4_4SM904GMMA24MMA_64x8x16_F32F16F16_SSILNSP_5MajorE0ELSR_0ELNSP_7ScaleInE1ELSS_1EEEEEENS4_6LayoutISD_NS5_IJSC_NSA_ILi0EEESW_EEEEENS5_IJNS4_10UnderscoreESZ_SZ_EEEEENS4_13SM90_TMA_LOADENS4_14ComposedLayoutINS4_7SwizzleILi2ELi4ELi3EEENS4_18smem_ptr_flag_bitsILi16EEENSV_INS5_IJSH_SI_EEENS5_IJSI_SC_EEEEEEEvNS4_8identityENS4_23SM90_TMA_LOAD_MULTICASTES1B_vS1C_EENS_8epilogue10collective6detail29Sm90TmaWarpSpecializedAdapterINS1G_15DefaultEpilogueISK_SL_SL_NS1F_6thread17LinearCombinationISK_Li1EffLNS1K_9ScaleType4KindE0ELNS_15FloatRoundStyleE2ESK_EENS1_15EpilogueDefaultEEEEEvvEEEEvNT_6ParamsE,"",@"SHT_CUDA_INFO"
	.sectionflags	@""
	.align	4


	//----- nvinfo : EIATTR_CUDA_API_VERSION
	.align		4
        /*0000*/ 	.byte	0x04, 0x37
        /*0002*/ 	.short	(.L_21 - .L_20)
.L_20:
        /*0004*/ 	.word	0x00000082


	//----- nvinfo : EIATTR_KPARAM_INFO
	.align		4
.L_21:
        /*0008*/ 	.byte	0x04, 0x17
        /*000a*/ 	.short	(.L_23 - .L_22)
.L_22:
        /*000c*/ 	.word	0x00000000
        /*0010*/ 	.short	0x0000
        /*0012*/ 	.short	0x0070
        /*0014*/ 	.byte	0x00, 0xf0, 0x01, 0x10


	//----- nvinfo : EIATTR_SPARSE_MMA_MASK
	.align		4
.L_23:
        /*0018*/ 	.byte	0x03, 0x50
        /*001a*/ 	.short	0x0000


	//----- nvinfo : EIATTR_MAXREG_COUNT
	.align		4
        /*001c*/ 	.byte	0x03, 0x1b
        /*001e*/ 	.short	0x00a8


	//----- nvinfo : EIATTR_NUM_BARRIERS
	.align		4
        /*0020*/ 	.byte	0x02, 0x4c
        /*0022*/ 	.byte	0x01
	.zero		1


	//----- nvinfo : EIATTR_EXTERNS
	.align		4
        /*0024*/ 	.byte	0x04, 0x0f
        /*0026*/ 	.short	(.L_25 - .L_24)


	//   ....[0]....
	.align		4
.L_24:
        /*0028*/ 	.word	index@(__assertfail)


	//----- nvinfo : EIATTR_MERCURY_ISA_VERSION
	.align		4
.L_25:
        /*002c*/ 	.byte	0x03, 0x5f
        /*002e*/ 	.short	0x0101


	//----- nvinfo : EIATTR_INT_WARP_WIDE_INSTR_OFFSETS
	.align		4
        /*0030*/ 	.byte	0x04, 0x31
        /*0032*/ 	.short	(.L_27 - .L_26)


	//   ....[0]....
.L_26:
        /*0034*/ 	.word	0x00000790


	//   ....[1]....
        /*0038*/ 	.word	0x000007c0


	//   ....[2]....
        /*003c*/ 	.word	0x00000980


	//   ....[3]....
        /*0040*/ 	.word	0x00001fd0


	//----- nvinfo : EIATTR_COOP_GROUP_MASK_REGIDS
	.align		4
.L_27:
        /*0044*/ 	.byte	0x04, 0x29
        /*0046*/ 	.short	(.L_29 - .L_28)


	//   ....[0]....
.L_28:
        /*0048*/ 	.word	0xffffffff


	//   ....[1]....
        /*004c*/ 	.word	0xffffffff


	//   ....[2]....
        /*0050*/ 	.word	0xffffffff


	//   ....[3]....
        /*0054*/ 	.word	0xffffffff


	//   ....[4]....
        /*0058*/ 	.word	0xffffffff


	//   ....[5]....
        /*005c*/ 	.word	0xffffffff


	//----- nvinfo : EIATTR_COOP_GROUP_INSTR_OFFSETS
	.align		4
.L_29:
        /*0060*/ 	.byte	0x04, 0x28
        /*0062*/ 	.short	(.L_31 - .L_30)


	//   ....[0]....
.L_30:
        /*0064*/ 	.word	0x00000060


	//   ....[1]....
        /*0068*/ 	.word	0x00000070


	//   ....[2]....
        /*006c*/ 	.word	0x00000130


	//   ....[3]....
        /*0070*/ 	.word	0x000005c0


	//   ....[4]....
        /*0074*/ 	.word	0x00000af0


	//   ....[5]....
        /*0078*/ 	.word	0x00001750


	//----- nvinfo : EIATTR_REG_RECONFIG
	.align		4
.L_31:
        /*007c*/ 	.byte	0x01, 0x54
	.zero		2


	//----- nvinfo : EIATTR_SYSCALL_OFFSETS
	.align		4
        /*0080*/ 	.byte	0x04, 0x46
        /*0082*/ 	.short	(.L_33 - .L_32)


	//   ....[0]....
.L_32:
        /*0084*/ 	.word	0x00001940


	//----- nvinfo : EIATTR_MBARRIER_INSTR_OFFSETS
	.align		4
.L_33:
        /*0088*/ 	.byte	0x04, 0x39
        /*008a*/ 	.short	(.L_35 - .L_34)


	//   ....[0]....
.L_34:
        /*008c*/ 	.word	0x00000250
        /*0090*/ 	.word	0x000000ff
        /*0094*/ 	.word	0x00000000
        /*0098*/ 	.short	0x0100
        /*009a*/ 	.byte	0x08
	.zero		1


	//   ....[1]....
        /*009c*/ 	.word	0x00000260
        /*00a0*/ 	.word	0x000000ff
        /*00a4*/ 	.word	0x000000d0
        /*00a8*/ 	.short	0x0100
        /*00aa*/ 	.byte	0x08
	.zero		1


	//   ....[2]....
        /*00ac*/ 	.word	0x00000270
        /*00b0*/ 	.word	0x000000ff
        /*00b4*/ 	.word	0x00000008
        /*00b8*/ 	.short	0x0100
        /*00ba*/ 	.byte	0x08
	.zero		1


	//   ....[3]....
        /*00bc*/ 	.word	0x00000280
        /*00c0*/ 	.word	0x000000ff
        /*00c4*/ 	.word	0x000000d8
        /*00c8*/ 	.short	0x0100
        /*00ca*/ 	.byte	0x08
	.zero		1


	//   ....[4]....
        /*00cc*/ 	.word	0x00000290
        /*00d0*/ 	.word	0x000000ff
        /*00d4*/ 	.word	0x00000010
        /*00d8*/ 	.short	0x0100
        /*00da*/ 	.byte	0x08
	.zero		1


	//   ....[5]....
        /*00dc*/ 	.word	0x000002a0
        /*00e0*/ 	.word	0x000000ff
        /*00e4*/ 	.word	0x000000e0
        /*00e8*/ 	.short	0x0100
        /*00ea*/ 	.byte	0x08
	.zero		1


	//   ....[6]....
        /*00ec*/ 	.word	0x000002b0
        /*00f0*/ 	.word	0x000000ff
        /*00f4*/ 	.word	0x00000018
        /*00f8*/ 	.short	0x0100
        /*00fa*/ 	.byte	0x08
	.zero		1


	//   ....[7]....
        /*00fc*/ 	.word	0x000002c0
        /*0100*/ 	.word	0x000000ff
        /*0104*/ 	.word	0x000000e8
        /*0108*/ 	.short	0x0100
        /*010a*/ 	.byte	0x08
	.zero		1


	//   ....[8]....
        /*010c*/ 	.word	0x000002d0
        /*0110*/ 	.word	0x000000ff
        /*0114*/ 	.word	0x00000020
        /*0118*/ 	.short	0x0100
        /*011a*/ 	.byte	0x08
	.zero		1


	//   ....[9]....
        /*011c*/ 	.word	0x000002e0
        /*0120*/ 	.word	0x000000ff
        /*0124*/ 	.word	0x000000f0
        /*0128*/ 	.short	0x0100
        /*012a*/ 	.byte	0x08
	.zero		1


	//   ....[10]....
        /*012c*/ 	.word	0x000002f0
        /*0130*/ 	.word	0x000000ff
        /*0134*/ 	.word	0x00000028
        /*0138*/ 	.short	0x0100
        /*013a*/ 	.byte	0x08
	.zero		1


	//   ....[11]....
        /*013c*/ 	.word	0x00000300
        /*0140*/ 	.word	0x000000ff
        /*0144*/ 	.word	0x000000f8
        /*0148*/ 	.short	0x0100
        /*014a*/ 	.byte	0x08
	.zero		1


	//   ....[12]....
        /*014c*/ 	.word	0x00000310
        /*0150*/ 	.word	0x000000ff
        /*0154*/ 	.word	0x00000030
        /*0158*/ 	.short	0x0100
        /*015a*/ 	.byte	0x08
	.zero		1


	//   ....[13]....
        /*015c*/ 	.word	0x00000320
        /*0160*/ 	.word	0x000000ff
        /*0164*/ 	.word	0x00000100
        /*0168*/ 	.short	0x0100
        /*016a*/ 	.byte	0x08
	.zero		1


	//   ....[14]....
        /*016c*/ 	.word	0x00000330
        /*0170*/ 	.word	0x000000ff
        /*0174*/ 	.word	0x00000038
        /*0178*/ 	.short	0x0100
        /*017a*/ 	.byte	0x08
	.zero		1


	//   ....[15]....
        /*017c*/ 	.word	0x00000340
        /*0180*/ 	.word	0x000000ff
        /*0184*/ 	.word	0x00000108
        /*0188*/ 	.short	0x0100
        /*018a*/ 	.byte	0x08
	.zero		1


	//   ....[16]....
        /*018c*/ 	.word	0x00000350
        /*0190*/ 	.word	0x000000ff
        /*0194*/ 	.word	0x00000040
        /*0198*/ 	.short	0x0100
        /*019a*/ 	.byte	0x08
	.zero		1


	//   ....[17]....
        /*019c*/ 	.word	0x00000360
        /*01a0*/ 	.word	0x000000ff
        /*01a4*/ 	.word	0x00000110
        /*01a8*/ 	.short	0x0100
        /*01aa*/ 	.byte	0x08
	.zero		1


	//   ....[18]....
        /*01ac*/ 	.word	0x00000370
        /*01b0*/ 	.word	0x000000ff
        /*01b4*/ 	.word	0x00000048
        /*01b8*/ 	.short	0x0100
        /*01ba*/ 	.byte	0x08
	.zero		1


	//   ....[19]....
        /*01bc*/ 	.word	0x00000380
        /*01c0*/ 	.word	0x000000ff
        /*01c4*/ 	.word	0x00000118
        /*01c8*/ 	.short	0x0100
        /*01ca*/ 	.byte	0x08
	.zero		1


	//   ....[20]....
        /*01cc*/ 	.word	0x00000390
        /*01d0*/ 	.word	0x000000ff
        /*01d4*/ 	.word	0x00000050
        /*01d8*/ 	.short	0x0100
        /*01da*/ 	.byte	0x08
	.zero		1


	//   ....[21]....
        /*01dc*/ 	.word	0x000003a0
        /*01e0*/ 	.word	0x000000ff
        /*01e4*/ 	.word	0x00000120
        /*01e8*/ 	.short	0x0100
        /*01ea*/ 	.byte	0x08
	.zero		1


	//   ....[22]....
        /*01ec*/ 	.word	0x000003b0
        /*01f0*/ 	.word	0x000000ff
        /*01f4*/ 	.word	0x00000058
        /*01f8*/ 	.short	0x0100
        /*01fa*/ 	.byte	0x08
	.zero		1


	//   ....[23]....
        /*01fc*/ 	.word	0x000003c0
        /*0200*/ 	.word	0x000000ff
        /*0204*/ 	.word	0x00000128
        /*0208*/ 	.short	0x0100
        /*020a*/ 	.byte	0x08
	.zero		1


	//   ....[24]....
        /*020c*/ 	.word	0x000003d0
        /*0210*/ 	.word	0x000000ff
        /*0214*/ 	.word	0x00000060
        /*0218*/ 	.short	0x0100
        /*021a*/ 	.byte	0x08
	.zero		1


	//   ....[25]....
        /*021c*/ 	.word	0x000003e0
        /*0220*/ 	.word	0x000000ff
        /*0224*/ 	.word	0x00000130
        /*0228*/ 	.short	0x0100
        /*022a*/ 	.byte	0x08
	.zero		1


	//   ....[26]....
        /*022c*/ 	.word	0x000003f0
        /*0230*/ 	.word	0x000000ff
        /*0234*/ 	.word	0x00000068
        /*0238*/ 	.short	0x0100
        /*023a*/ 	.byte	0x08
	.zero		1


	//   ....[27]....
        /*023c*/ 	.word	0x00000400
        /*0240*/ 	.word	0x000000ff
        /*0244*/ 	.word	0x00000138
        /*0248*/ 	.short	0x0100
        /*024a*/ 	.byte	0x08
	.zero		1


	//   ....[28]....
        /*024c*/ 	.word	0x00000410
        /*0250*/ 	.word	0x000000ff
        /*0254*/ 	.word	0x00000070
        /*0258*/ 	.short	0x0100
        /*025a*/ 	.byte	0x08
	.zero		1


	//   ....[29]....
        /*025c*/ 	.word	0x00000420
        /*0260*/ 	.word	0x000000ff
        /*0264*/ 	.word	0x00000140
        /*0268*/ 	.short	0x0100
        /*026a*/ 	.byte	0x08
	.zero		1


	//   ....[30]....
        /*026c*/ 	.word	0x00000430
        /*0270*/ 	.word	0x000000ff
        /*0274*/ 	.word	0x00000078
        /*0278*/ 	.short	0x0100
        /*027a*/ 	.byte	0x08
	.zero		1


	//   ....[31]....
        /*027c*/ 	.word	0x00000440
        /*0280*/ 	.word	0x000000ff
        /*0284*/ 	.word	0x00000148
        /*0288*/ 	.short	0x0100
        /*028a*/ 	.byte	0x08
	.zero		1


	//   ....[32]....
        /*028c*/ 	.word	0x00000450
        /*0290*/ 	.word	0x000000ff
        /*0294*/ 	.word	0x00000080
        /*0298*/ 	.short	0x0100
        /*029a*/ 	.byte	0x08
	.zero		1


	//   ....[33]....
        /*029c*/ 	.word	0x00000460
        /*02a0*/ 	.word	0x000000ff
        /*02a4*/ 	.word	0x00000150
        /*02a8*/ 	.short	0x0100
        /*02aa*/ 	.byte	0x08
	.zero		1


	//   ....[34]....
        /*02ac*/ 	.word	0x00000470
        /*02b0*/ 	.word	0x000000ff
        /*02b4*/ 	.word	0x00000088
        /*02b8*/ 	.short	0x0100
        /*02ba*/ 	.byte	0x08
	.zero		1


	//   ....[35]....
        /*02bc*/ 	.word	0x00000480
        /*02c0*/ 	.word	0x000000ff
        /*02c4*/ 	.word	0x00000158
        /*02c8*/ 	.short	0x0100
        /*02ca*/ 	.byte	0x08
	.zero		1


	//   ....[36]....
        /*02cc*/ 	.word	0x00000490
        /*02d0*/ 	.word	0x000000ff
        /*02d4*/ 	.word	0x00000090
        /*02d8*/ 	.short	0x0100
        /*02da*/ 	.byte	0x08
	.zero		1


	//   ....[37]....
        /*02dc*/ 	.word	0x000004a0
        /*02e0*/ 	.word	0x000000ff
        /*02e4*/ 	.word	0x00000160
        /*02e8*/ 	.short	0x0100
        /*02ea*/ 	.byte	0x08
	.zero		1


	//   ....[38]....
        /*02ec*/ 	.word	0x000004b0
        /*02f0*/ 	.word	0x000000ff
        /*02f4*/ 	.word	0x00000098
        /*02f8*/ 	.short	0x0100
        /*02fa*/ 	.byte	0x08
	.zero		1


	//   ....[39]....
        /*02fc*/ 	.word	0x000004c0
        /*0300*/ 	.word	0x000000ff
        /*0304*/ 	.word	0x00000168
        /*0308*/ 	.short	0x0100
        /*030a*/ 	.byte	0x08
	.zero		1


	//   ....[40]....
        /*030c*/ 	.word	0x000004d0
        /*0310*/ 	.word	0x000000ff
        /*0314*/ 	.word	0x000000a0
        /*0318*/ 	.short	0x0100
        /*031a*/ 	.byte	0x08
	.zero		1


	//   ....[41]....
        /*031c*/ 	.word	0x000004e0
        /*0320*/ 	.word	0x000000ff
        /*0324*/ 	.word	0x00000170
        /*0328*/ 	.short	0x0100
        /*032a*/ 	.byte	0x08
	.zero		1


	//   ....[42]....
        /*032c*/ 	.word	0x000004f0
        /*0330*/ 	.word	0x000000ff
        /*0334*/ 	.word	0x000000a8
        /*0338*/ 	.short	0x0100
        /*033a*/ 	.byte	0x08
	.zero		1


	//   ....[43]....
        /*033c*/ 	.word	0x00000500
        /*0340*/ 	.word	0x000000ff
        /*0344*/ 	.word	0x00000178
        /*0348*/ 	.short	0x0100
        /*034a*/ 	.byte	0x08
	.zero		1


	//   ....[44]....
        /*034c*/ 	.word	0x00000510
        /*0350*/ 	.word	0x000000ff
        /*0354*/ 	.word	0x000000b0
        /*0358*/ 	.short	0x0100
        /*035a*/ 	.byte	0x08
	.zero		1


	//   ....[45]....
        /*035c*/ 	.word	0x00000520
        /*0360*/ 	.word	0x000000ff
        /*0364*/ 	.word	0x00000180
        /*0368*/ 	.short	0x0100
        /*036a*/ 	.byte	0x08
	.zero		1


	//   ....[46]....
        /*036c*/ 	.word	0x00000530
        /*0370*/ 	.word	0x000000ff
        /*0374*/ 	.word	0x000000b8
        /*0378*/ 	.short	0x0100
        /*037a*/ 	.byte	0x08
	.zero		1


	//   ....[47]....
        /*037c*/ 	.word	0x00000540
        /*0380*/ 	.word	0x000000ff
        /*0384*/ 	.word	0x00000188
        /*0388*/ 	.short	0x0100
        /*038a*/ 	.byte	0x08
	.zero		1


	//   ....[48]....
        /*038c*/ 	.word	0x00000550
        /*0390*/ 	.word	0x000000ff
        /*0394*/ 	.word	0x000000c0
        /*0398*/ 	.short	0x0100
        /*039a*/ 	.byte	0x08
	.zero		1


	//   ....[49]....
        /*039c*/ 	.word	0x00000560
        /*03a0*/ 	.word	0x000000ff
        /*03a4*/ 	.word	0x00000190
        /*03a8*/ 	.short	0x0100
        /*03aa*/ 	.byte	0x08
	.zero		1


	//   ....[50]....
        /*03ac*/ 	.word	0x00000570
        /*03b0*/ 	.word	0x000000ff
        /*03b4*/ 	.word	0x000000c8
        /*03b8*/ 	.short	0x0100
        /*03ba*/ 	.byte	0x08
	.zero		1


	//   ....[51]....
        /*03bc*/ 	.word	0x00000580
        /*03c0*/ 	.word	0x000000ff
        /*03c4*/ 	.word	0x00000198
        /*03c8*/ 	.short	0x0100
        /*03ca*/ 	.byte	0x08
	.zero		1


	//   ....[52]....
        /*03cc*/ 	.word	0x00000a10
        /*03d0*/ 	.word	0x000000ff
        /*03d4*/ 	.word	0x000001b0
        /*03d8*/ 	.short	0x0100
        /*03da*/ 	.byte	0x06
	.zero		1


	//   ....[53]....
        /*03dc*/ 	.word	0x00000a90
        /*03e0*/ 	.word	0x000000ff
        /*03e4*/ 	.word	0x000001b8
        /*03e8*/ 	.short	0x0100
        /*03ea*/ 	.byte	0x06
	.zero		1


	//   ....[54]....
        /*03ec*/ 	.word	0x00001a00
        /*03f0*/ 	.word	0x00000000
        /*03f4*/ 	.word	0x00000000
        /*03f8*/ 	.short	0x010a
        /*03fa*/ 	.byte	0x3f
	.zero		1


	//   ....[55]....
        /*03fc*/ 	.word	0x00001a60
        /*0400*/ 	.word	0x00000000
        /*0404*/ 	.word	0x00000000
        /*0408*/ 	.short	0x010a
        /*040a*/ 	.byte	0x3f
	.zero		1


	//   ....[56]....
        /*040c*/ 	.word	0x00001ce0
        /*0410*/ 	.word	0x00000003
        /*0414*/ 	.word	0x00000000
        /*0418*/ 	.short	0x010a
        /*041a*/ 	.byte	0x3f
	.zero		1


	//   ....[57]....
        /*041c*/ 	.word	0x00001d20
        /*0420*/ 	.word	0x00000003
        /*0424*/ 	.word	0x00000000
        /*0428*/ 	.short	0x010a
        /*042a*/ 	.byte	0x3f
	.zero		1


	//   ....[58]....
        /*042c*/ 	.word	0x00001e80
        /*0430*/ 	.word	0x00000003
        /*0434*/ 	.word	0x00000000
        /*0438*/ 	.short	0x0101
        /*043a*/ 	.byte	0x3f
	.zero		1


	//   ....[59]....
        /*043c*/ 	.word	0x00002070
        /*0440*/ 	.word	0x00000003
        /*0444*/ 	.word	0x00000000
        /*0448*/ 	.short	0x0101
        /*044a*/ 	.byte	0x3f
	.zero		1


	//   ....[60]....
        /*044c*/ 	.word	0x00003880
        /*0450*/ 	.word	0x00000017
        /*0454*/ 	.word	0x000000d0
        /*0458*/ 	.short	0x010a
        /*045a*/ 	.byte	0x3f
	.zero		1


	//   ....[61]....
        /*045c*/ 	.word	0x00003bf0
        /*0460*/ 	.word	0x00000005
        /*0464*/ 	.word	0x000001b8
        /*0468*/ 	.short	0x0101
        /*046a*/ 	.byte	0x3f
	.zero		1


	//   ....[62]....
        /*046c*/ 	.word	0x00004370
        /*0470*/ 	.word	0x00000005
        /*0474*/ 	.word	0x00000000
        /*0478*/ 	.short	0x010a
        /*047a*/ 	.byte	0x3f
	.zero		1


	//   ....[63]....
        /*047c*/ 	.word	0x000043f0
        /*0480*/ 	.word	0x00000009
        /*0484*/ 	.word	0x00000000
        /*0488*/ 	.short	0x010a
        /*048a*/ 	.byte	0x3f
	.zero		1


	//   ....[64]....
        /*048c*/ 	.word	0x00004480
        /*0490*/ 	.word	0x00000008
        /*0494*/ 	.word	0x00000000
        /*0498*/ 	.short	0x010a
        /*049a*/ 	.byte	0x3f
	.zero		1


	//   ....[65]....
        /*049c*/ 	.word	0x00004510
        /*04a0*/ 	.word	0x00000009
        /*04a4*/ 	.word	0x00000000
        /*04a8*/ 	.short	0x010a
        /*04aa*/ 	.byte	0x3f
	.zero		1


	//   ....[66]....
        /*04ac*/ 	.word	0x000045a0
        /*04b0*/ 	.word	0x00000008
        /*04b4*/ 	.word	0x00000000
        /*04b8*/ 	.short	0x010a
        /*04ba*/ 	.byte	0x3f
	.zero		1


	//   ....[67]....
        /*04bc*/ 	.word	0x00004630
        /*04c0*/ 	.word	0x00000009
        /*04c4*/ 	.word	0x00000000
        /*04c8*/ 	.short	0x010a
        /*04ca*/ 	.byte	0x3f
	.zero		1


	//   ....[68]....
        /*04cc*/ 	.word	0x000046c0
        /*04d0*/ 	.word	0x00000008
        /*04d4*/ 	.word	0x00000000
        /*04d8*/ 	.short	0x010a
        /*04da*/ 	.byte	0x3f
	.zero		1


	//   ....[69]....
        /*04dc*/ 	.word	0x00004750
        /*04e0*/ 	.word	0x00000009
        /*04e4*/ 	.word	0x00000000
        /*04e8*/ 	.short	0x010a
        /*04ea*/ 	.byte	0x3f
	.zero		1


	//   ....[70]....
        /*04ec*/ 	.word	0x000047e0
        /*04f0*/ 	.word	0x00000008
        /*04f4*/ 	.word	0x00000000
        /*04f8*/ 	.short	0x010a
        /*04fa*/ 	.byte	0x3f
	.zero		1


	//   ....[71]....
        /*04fc*/ 	.word	0x00004870
        /*0500*/ 	.word	0x00000009
        /*0504*/ 	.word	0x00000000
        /*0508*/ 	.short	0x010a
        /*050a*/ 	.byte	0x3f
	.zero		1


	//   ....[72]....
        /*050c*/ 	.word	0x00004900
        /*0510*/ 	.word	0x00000008
        /*0514*/ 	.word	0x00000000
        /*0518*/ 	.short	0x010a
        /*051a*/ 	.byte	0x3f
	.zero		1


	//   ....[73]....
        /*051c*/ 	.word	0x00004990
        /*0520*/ 	.word	0x00000009
        /*0524*/ 	.word	0x00000000
        /*0528*/ 	.short	0x010a
        /*052a*/ 	.byte	0x3f
	.zero		1


	//   ....[74]....
        /*052c*/ 	.word	0x00004a20
        /*0530*/ 	.word	0x00000008
        /*0534*/ 	.word	0x00000000
        /*0538*/ 	.short	0x010a
        /*053a*/ 	.byte	0x3f
	.zero		1


	//   ....[75]....
        /*053c*/ 	.word	0x00004ab0
        /*0540*/ 	.word	0x00000009
        /*0544*/ 	.word	0x00000000
        /*0548*/ 	.short	0x010a
        /*054a*/ 	.byte	0x3f
	.zero		1


	//   ....[76]....
        /*054c*/ 	.word	0x00004b40
        /*0550*/ 	.word	0x00000008
        /*0554*/ 	.word	0x00000000
        /*0558*/ 	.short	0x010a
        /*055a*/ 	.byte	0x3f
	.zero		1


	//   ....[77]....
        /*055c*/ 	.word	0x00004bd0
        /*0560*/ 	.word	0x00000009
        /*0564*/ 	.word	0x00000000
        /*0568*/ 	.short	0x010a
        /*056a*/ 	.byte	0x3f
	.zero		1


	//   ....[78]....
        /*056c*/ 	.word	0x00004c60
        /*0570*/ 	.word	0x00000008
        /*0574*/ 	.word	0x00000000
        /*0578*/ 	.short	0x010a
        /*057a*/ 	.byte	0x3f
	.zero		1


	//   ....[79]....
        /*057c*/ 	.word	0x00004cf0
        /*0580*/ 	.word	0x00000009
        /*0584*/ 	.word	0x00000000
        /*0588*/ 	.short	0x010a
        /*058a*/ 	.byte	0x3f
	.zero		1


	//   ....[80]....
        /*058c*/ 	.word	0x00004d80
        /*0590*/ 	.word	0x00000008
        /*0594*/ 	.word	0x00000000
        /*0598*/ 	.short	0x010a
        /*059a*/ 	.byte	0x3f
	.zero		1


	//   ....[81]....
        /*059c*/ 	.word	0x00004e10
        /*05a0*/ 	.word	0x00000009
        /*05a4*/ 	.word	0x00000000
        /*05a8*/ 	.short	0x010a
        /*05aa*/ 	.byte	0x3f
	.zero		1


	//   ....[82]....
        /*05ac*/ 	.word	0x00004ea0
        /*05b0*/ 	.word	0x00000008
        /*05b4*/ 	.word	0x00000000
        /*05b8*/ 	.short	0x010a
        /*05ba*/ 	.byte	0x3f
	.zero		1


	//   ....[83]....
        /*05bc*/ 	.word	0x00004f30
        /*05c0*/ 	.word	0x00000009
        /*05c4*/ 	.word	0x00000000
        /*05c8*/ 	.short	0x010a
        /*05ca*/ 	.byte	0x3f
	.zero		1


	//   ....[84]....
        /*05cc*/ 	.word	0x00004fc0
        /*05d0*/ 	.word	0x00000008
        /*05d4*/ 	.word	0x00000000
        /*05d8*/ 	.short	0x010a
        /*05da*/ 	.byte	0x3f
	.zero		1


	//   ....[85]....
        /*05dc*/ 	.word	0x00005050
        /*05e0*/ 	.word	0x00000009
        /*05e4*/ 	.word	0x00000000
        /*05e8*/ 	.short	0x010a
        /*05ea*/ 	.byte	0x3f
	.zero		1


	//   ....[86]....
        /*05ec*/ 	.word	0x000050e0
        /*05f0*/ 	.word	0x00000006
        /*05f4*/ 	.word	0x00000000
        /*05f8*/ 	.short	0x010a
        /*05fa*/ 	.byte	0x3f
	.zero		1


	//   ....[87]....
        /*05fc*/ 	.word	0x00005170
        /*0600*/ 	.word	0x00000003
        /*0604*/ 	.word	0x00000000
        /*0608*/ 	.short	0x010a
        /*060a*/ 	.byte	0x3f
	.zero		1


	//   ....[88]....
        /*060c*/ 	.word	0x000051d0
        /*0610*/ 	.word	0x00000000
        /*0614*/ 	.word	0x00000000
        /*0618*/ 	.short	0x010a
        /*061a*/ 	.byte	0x3f
	.zero		1


	//   ....[89]....
        /*061c*/ 	.word	0x00005220
        /*0620*/ 	.word	0x00000003
        /*0624*/ 	.word	0x00000000
        /*0628*/ 	.short	0x010a
        /*062a*/ 	.byte	0x3f
	.zero		1


	//   ....[90]....
        /*062c*/ 	.word	0x000052f0
        /*0630*/ 	.word	0x00000017
        /*0634*/ 	.word	0x000000d0
        /*0638*/ 	.short	0x010a
        /*063a*/ 	.byte	0x3f
	.zero		1


	//   ....[91]....
        /*063c*/ 	.word	0x000053c0
        /*0640*/ 	.word	0x00000005
        /*0644*/ 	.word	0x00000000
        /*0648*/ 	.short	0x010a
        /*064a*/ 	.byte	0x3f
	.zero		1


	//   ....[92]....
        /*064c*/ 	.word	0x00005410
        /*0650*/ 	.word	0x00000009
        /*0654*/ 	.word	0x00000000
        /*0658*/ 	.short	0x010a
        /*065a*/ 	.byte	0x3f
	.zero		1


	//   ....[93]....
        /*065c*/ 	.word	0x00005460
        /*0660*/ 	.word	0x00000008
        /*0664*/ 	.word	0x00000000
        /*0668*/ 	.short	0x010a
        /*066a*/ 	.byte	0x3f
	.zero		1


	//   ....[94]....
        /*066c*/ 	.word	0x000054b0
        /*0670*/ 	.word	0x00000009
        /*0674*/ 	.word	0x00000000
        /*0678*/ 	.short	0x010a
        /*067a*/ 	.byte	0x3f
	.zero		1


	//   ....[95]....
        /*067c*/ 	.word	0x00005500
        /*0680*/ 	.word	0x00000008
        /*0684*/ 	.word	0x00000000
        /*0688*/ 	.short	0x010a
        /*068a*/ 	.byte	0x3f
	.zero		1


	//   ....[96]....
        /*068c*/ 	.word	0x00005550
        /*0690*/ 	.word	0x00000009
        /*0694*/ 	.word	0x00000000
        /*0698*/ 	.short	0x010a
        /*069a*/ 	.byte	0x3f
	.zero		1


	//   ....[97]....
        /*069c*/ 	.word	0x000055a0
        /*06a0*/ 	.word	0x00000008
        /*06a4*/ 	.word	0x00000000
        /*06a8*/ 	.short	0x010a
        /*06aa*/ 	.byte	0x3f
	.zero		1


	//   ....[98]....
        /*06ac*/ 	.word	0x000055f0
        /*06b0*/ 	.word	0x00000009
        /*06b4*/ 	.word	0x00000000
        /*06b8*/ 	.short	0x010a
        /*06ba*/ 	.byte	0x3f
	.zero		1


	//   ....[99]....
        /*06bc*/ 	.word	0x00005640
        /*06c0*/ 	.word	0x00000008
        /*06c4*/ 	.word	0x00000000
        /*06c8*/ 	.short	0x010a
        /*06ca*/ 	.byte	0x3f
	.zero		1


	//   ....[100]....
        /*06cc*/ 	.word	0x00005690
        /*06d0*/ 	.word	0x00000009
        /*06d4*/ 	.word	0x00000000
        /*06d8*/ 	.short	0x010a
        /*06da*/ 	.byte	0x3f
	.zero		1


	//   ....[101]....
        /*06dc*/ 	.word	0x000056e0
        /*06e0*/ 	.word	0x00000008
        /*06e4*/ 	.word	0x00000000
        /*06e8*/ 	.short	0x010a
        /*06ea*/ 	.byte	0x3f
	.zero		1


	//   ....[102]....
        /*06ec*/ 	.word	0x00005730
        /*06f0*/ 	.word	0x00000009
        /*06f4*/ 	.word	0x00000000
        /*06f8*/ 	.short	0x010a
        /*06fa*/ 	.byte	0x3f
	.zero		1


	//   ....[103]....
        /*06fc*/ 	.word	0x00005780
        /*0700*/ 	.word	0x00000008
        /*0704*/ 	.word	0x00000000
        /*0708*/ 	.short	0x010a
        /*070a*/ 	.byte	0x3f
	.zero		1


	//   ....[104]....
        /*070c*/ 	.word	0x000057d0
        /*0710*/ 	.word	0x00000009
        /*0714*/ 	.word	0x00000000
        /*0718*/ 	.short	0x010a
        /*071a*/ 	.byte	0x3f
	.zero		1


	//   ....[105]....
        /*071c*/ 	.word	0x00005820
        /*0720*/ 	.word	0x00000008
        /*0724*/ 	.word	0x00000000
        /*0728*/ 	.short	0x010a
        /*072a*/ 	.byte	0x3f
	.zero		1


	//   ....[106]....
        /*072c*/ 	.word	0x00005870
        /*0730*/ 	.word	0x00000009
        /*0734*/ 	.word	0x00000000
        /*0738*/ 	.short	0x010a
        /*073a*/ 	.byte	0x3f
	.zero		1


	//   ....[107]....
        /*073c*/ 	.word	0x000058c0
        /*0740*/ 	.word	0x00000008
        /*0744*/ 	.word	0x00000000
        /*0748*/ 	.short	0x010a
        /*074a*/ 	.byte	0x3f
	.zero		1


	//   ....[108]....
        /*074c*/ 	.word	0x00005910
        /*0750*/ 	.word	0x00000009
        /*0754*/ 	.word	0x00000000
        /*0758*/ 	.short	0x010a
        /*075a*/ 	.byte	0x3f
	.zero		1


	//   ....[109]....
        /*075c*/ 	.word	0x00005960
        /*0760*/ 	.word	0x00000008
        /*0764*/ 	.word	0x00000000
        /*0768*/ 	.short	0x010a
        /*076a*/ 	.byte	0x3f
	.zero		1


	//   ....[110]....
        /*076c*/ 	.word	0x000059b0
        /*0770*/ 	.word	0x00000009
        /*0774*/ 	.word	0x00000000
        /*0778*/ 	.short	0x010a
        /*077a*/ 	.byte	0x3f
	.zero		1


	//   ....[111]....
        /*077c*/ 	.word	0x00005a00
        /*0780*/ 	.word	0x00000008
        /*0784*/ 	.word	0x00000000
        /*0788*/ 	.short	0x010a
        /*078a*/ 	.byte	0x3f
	.zero		1


	//   ....[112]....
        /*078c*/ 	.word	0x00005a50
        /*0790*/ 	.word	0x00000009
        /*0794*/ 	.word	0x00000000
        /*0798*/ 	.short	0x010a
        /*079a*/ 	.byte	0x3f
	.zero		1


	//   ....[113]....
        /*079c*/ 	.word	0x00005aa0
        /*07a0*/ 	.word	0x00000008
        /*07a4*/ 	.word	0x00000000
        /*07a8*/ 	.short	0x010a
        /*07aa*/ 	.byte	0x3f
	.zero		1


	//   ....[114]....
        /*07ac*/ 	.word	0x00005af0
        /*07b0*/ 	.word	0x00000009
        /*07b4*/ 	.word	0x00000000
        /*07b8*/ 	.short	0x010a
        /*07ba*/ 	.byte	0x3f
	.zero		1


	//   ....[115]....
        /*07bc*/ 	.word	0x00005b40
        /*07c0*/ 	.word	0x00000006
        /*07c4*/ 	.word	0x00000000
        /*07c8*/ 	.short	0x010a
        /*07ca*/ 	.byte	0x3f
	.zero		1


	//----- nvinfo : EIATTR_NUM_MBARRIERS
	.align		4
.L_35:
        /*07cc*/ 	.byte	0x03, 0x38
        /*07ce*/ 	.short	0x0036


	//----- nvinfo : EIATTR_EXIT_INSTR_OFFSETS
	.align		4
        /*07d0*/ 	.byte	0x04, 0x1c
        /*07d2*/ 	.short	(.L_37 - .L_36)


	//   ....[0]....
.L_36:
        /*07d4*/ 	.word	0x00000cc0


	//   ....[1]....
        /*07d8*/ 	.word	0x000014d0


	//   ....[2]....
        /*07dc*/ 	.word	0x00003000


	//   ....[3]....
        /*07e0*/ 	.word	0x00003560


	//   ....[4]....
        /*07e4*/ 	.word	0x000051c0


	//----- nvinfo : EIATTR_MAX_THREADS
	.align		4
.L_37:
        /*07e8*/ 	.byte	0x04, 0x05
        /*07ea*/ 	.short	(.L_39 - .L_38)
.L_38:
        /*07ec*/ 	.word	0x00000180
        /*07f0*/ 	.word	0x00000001
        /*07f4*/ 	.word	0x00000001


	//----- nvinfo : EIATTR_CRS_STACK_SIZE
	.align		4
.L_39:
        /*07f8*/ 	.byte	0x04, 0x1e
        /*07fa*/ 	.short	(.L_41 - .L_40)
.L_40:
        /*07fc*/ 	.word	0x00000000


	//----- nvinfo : EIATTR_CBANK_PARAM_SIZE
	.align		4
.L_41:
        /*0800*/ 	.byte	0x03, 0x19
        /*0802*/ 	.short	0x0470


	//----- nvinfo : EIATTR_PARAM_CBANK
	.align		4
        /*0804*/ 	.byte	0x04, 0x0a
        /*0806*/ 	.short	(.L_43 - .L_42)
	.align		4
.L_42:
        /*0808*/ 	.word	index@(.nv.constant0._ZN7cutlass13device_kernelINS_4gemm6kernel13GemmUniversalIN4cute5tupleIJiiiiEEENS1_10collective13CollectiveMmaINS1_34MainloopSm90TmaGmmaWarpSpecializedILi26ENS5_IJNS4_1CILi2EEENSA_ILi1EEESC_EEENS1_35KernelTmaWarpSpecializedCooperativeEEENS5_IJNSA_ILi128EEENSA_ILi8EEENSA_ILi32EEEEEENS_6half_tENS5_IJlSC_lEEESK_SL_NS4_8TiledMMAINS4_8MMA_AtomIJNS4_4SM904GMMA24MMA_64x8x16_F32F16F16_SSILNSP_5MajorE0ELSR_0ELNSP_7ScaleInE1ELSS_1EEEEEENS4_6LayoutISD_NS5_IJSC_NSA_ILi0EEESW_EEEEENS5_IJNS4_10UnderscoreESZ_SZ_EEEEENS4_13SM90_TMA_LOADENS4_14ComposedLayoutINS4_7SwizzleILi2ELi4ELi3EEENS4_18smem_ptr_flag_bitsILi16EEENSV_INS5_IJSH_SI_EEENS5_IJSI_SC_EEEEEEEvNS4_8identityENS4_23SM90_TMA_LOAD_MULTICASTES1B_vS1C_EENS_8epilogue10collective6detail29Sm90TmaWarpSpecializedAdapterINS1G_15DefaultEpilogueISK_SL_SL_NS1F_6thread17LinearCombinationISK_Li1EffLNS1K_9ScaleType4KindE0ELNS_15FloatRoundStyleE2ESK_EENS1_15EpilogueDefaultEEEEEvvEEEEvNT_6ParamsE)
        /*080c*/ 	.short	0x0210
        /*080e*/ 	.short	0x0470


	//----- nvinfo : EIATTR_SW_WAR
	.align		4
.L_43:
        /*0810*/ 	.byte	0x04, 0x36
        /*0812*/ 	.short	(.L_45 - .L_44)
.L_44:
        /*0814*/ 	.word	0x00000008
.L_45:


//--------------------- .nv.callgraph             --------------------------
	.section	.nv.callgraph,"",@"SHT_CUDA_CALLGRAPH"
	.align	4
	.sectionentsize	8
	.align		4
        /*0000*/ 	.word	0x00000000
	.align		4
        /*0004*/ 	.word	0xffffffff
	.align		4
        /*0008*/ 	.word	index@(_ZN7cutlass13device_kernelINS_4gemm6kernel13GemmUniversalIN4cute5tupleIJiiiiEEENS1_10collective13CollectiveMmaINS1_34MainloopSm90TmaGmmaWarpSpecializedILi26ENS5_IJNS4_1CILi2EEENSA_ILi1EEESC_EEENS1_35KernelTmaWarpSpecializedCooperativeEEENS5_IJNSA_ILi128EEENSA_ILi8EEENSA_ILi32EEEEEENS_6half_tENS5_IJlSC_lEEESK_SL_NS4_8TiledMMAINS4_8MMA_AtomIJNS4_4SM904GMMA24MMA_64x8x16_F32F16F16_SSILNSP_5MajorE0ELSR_0ELNSP_7ScaleInE1ELSS_1EEEEEENS4_6LayoutISD_NS5_IJSC_NSA_ILi0EEESW_EEEEENS5_IJNS4_10UnderscoreESZ_SZ_EEEEENS4_13SM90_TMA_LOADENS4_14ComposedLayoutINS4_7SwizzleILi2ELi4ELi3EEENS4_18smem_ptr_flag_bitsILi16EEENSV_INS5_IJSH_SI_EEENS5_IJSI_SC_EEEEEEEvNS4_8identityENS4_23SM90_TMA_LOAD_MULTICASTES1B_vS1C_EENS_8epilogue10collective6detail29Sm90TmaWarpSpecializedAdapterINS1G_15DefaultEpilogueISK_SL_SL_NS1F_6thread17LinearCombinationISK_Li1EffLNS1K_9ScaleType4KindE0ELNS_15FloatRoundStyleE2ESK_EENS1_15EpilogueDefaultEEEEEvvEEEEvNT_6ParamsE)
	.align		4
        /*000c*/ 	.word	index@(__assertfail)
	.align		4
        /*0010*/ 	.word	0x00000000
	.align		4
        /*0014*/ 	.word	0xfffffffe
	.align		4
        /*0018*/ 	.word	0x00000000
	.align		4
        /*001c*/ 	.word	0xfffffffd
	.align		4
        /*0020*/ 	.word	0x00000000
	.align		4
        /*0024*/ 	.word	0xfffffffc


//--------------------- .nv.constant4             --------------------------
	.section	.nv.constant4,"a",@progbits
	.align	8
	.align		8
.nv.constant4:
        /*0000*/ 	.dword	__assertfail
	.align		8
        /*0008*/ 	.dword	__unnamed_1
	.align		8
        /*0010*/ 	.dword	_ZN40_INTERNAL_0eff239a_4_k_cu_908791e0_113964cuda3std3__45__cpo5beginE
	.align		8
        /*0018*/ 	.dword	_ZN40_INTERNAL_0eff239a_4_k_cu_908791e0_113964cuda3std3__45__cpo3endE
	.align		8
        /*0020*/ 	.dword	_ZN40_INTERNAL_0eff239a_4_k_cu_908791e0_113964cuda3std3__45__cpo6cbeginE
	.align		8
        /*0028*/ 	.dword	_ZN40_INTERNAL_0eff239a_4_k_cu_908791e0_113964cuda3std3__45__cpo4cendE
	.align		8
        /*0030*/ 	.dword	_ZN40_INTERNAL_0eff239a_4_k_cu_908791e0_113964cuda3std3__442_GLOBAL__N__0eff239a_4_k_cu_908791e0_113966ignoreE
	.align		8
        /*0038*/ 	.dword	_ZN40_INTERNAL_0eff239a_4_k_cu_908791e0_113964cuda3std3__419piecewise_constructE
	.align		8
        /*0040*/ 	.dword	_ZN40_INTERNAL_0eff239a_4_k_cu_908791e0_113964cuda3std3__48in_placeE
	.align		8
        /*0048*/ 	.dword	_ZN40_INTERNAL_0eff239a_4_k_cu_908791e0_113964cuda3std6ranges3__45__cpo4swapE
	.align		8
        /*0050*/ 	.dword	_ZN40_INTERNAL_0eff239a_4_k_cu_908791e0_113964cuda3std6ranges3__45__cpo9iter_moveE
	.align		8
        /*0058*/ 	.dword	_ZN40_INTERNAL_0eff239a_4_k_cu_908791e0_113964cute7productE
	.align		8
        /*0060*/ 	.dword	_ZN40_INTERNAL_0eff239a_4_k_cu_908791e0_113964cute1_E
	.align		8
        /*0068*/ 	.dword	$str$22
	.align		8
        /*0070*/ 	.dword	$str$23


//--------------------- .text._ZN7cutlass13device_kernelINS_4gemm6kernel13GemmUniversalIN4cute5tupleIJiiiiEEENS1_10collective13CollectiveMmaINS1_34MainloopSm90TmaGmmaWarpSpecializedILi26ENS5_IJNS4_1CILi2EEENSA_ILi1EEESC_EEENS1_35KernelTmaWarpSpecializedCooperativeEEENS5_IJNSA_ILi128EEENSA_ILi8EEENSA_ILi32EEEEEENS_6half_tENS5_IJlSC_lEEESK_SL_NS4_8TiledMMAINS4_8MMA_AtomIJNS4_4SM904GMMA24MMA_64x8x16_F32F16F16_SSILNSP_5MajorE0ELSR_0ELNSP_7ScaleInE1ELSS_1EEEEEENS4_6LayoutISD_NS5_IJSC_NSA_ILi0EEESW_EEEEENS5_IJNS4_10UnderscoreESZ_SZ_EEEEENS4_13SM90_TMA_LOADENS4_14ComposedLayoutINS4_7SwizzleILi2ELi4ELi3EEENS4_18smem_ptr_flag_bitsILi16EEENSV_INS5_IJSH_SI_EEENS5_IJSI_SC_EEEEEEEvNS4_8identityENS4_23SM90_TMA_LOAD_MULTICASTES1B_vS1C_EENS_8epilogue10collective6detail29Sm90TmaWarpSpecializedAdapterINS1G_15DefaultEpilogueISK_SL_SL_NS1F_6thread17LinearCombinationISK_Li1EffLNS1K_9ScaleType4KindE0ELNS_15FloatRoundStyleE2ESK_EENS1_15EpilogueDefaultEEEEEvvEEEEvNT_6ParamsE --------------------------
	.section	.text._ZN7cutlass13device_kernelINS_4gemm6kernel13GemmUniversalIN4cute5tupleIJiiiiEEENS1_10collective13CollectiveMmaINS1_34MainloopSm90TmaGmmaWarpSpecializedILi26ENS5_IJNS4_1CILi2EEENSA_ILi1EEESC_EEENS1_35KernelTmaWarpSpecializedCooperativeEEENS5_IJNSA_ILi128EEENSA_ILi8EEENSA_ILi32EEEEEENS_6half_tENS5_IJlSC_lEEESK_SL_NS4_8TiledMMAINS4_8MMA_AtomIJNS4_4SM904GMMA24MMA_64x8x16_F32F16F16_SSILNSP_5MajorE0ELSR_0ELNSP_7ScaleInE1ELSS_1EEEEEENS4_6LayoutISD_NS5_IJSC_NSA_ILi0EEESW_EEEEENS5_IJNS4_10UnderscoreESZ_SZ_EEEEENS4_13SM90_TMA_LOADENS4_14ComposedLayoutINS4_7SwizzleILi2ELi4ELi3EEENS4_18smem_ptr_flag_bitsILi16EEENSV_INS5_IJSH_SI_EEENS5_IJSI_SC_EEEEEEEvNS4_8identityENS4_23SM90_TMA_LOAD_MULTICASTES1B_vS1C_EENS_8epilogue10collective6detail29Sm90TmaWarpSpecializedAdapterINS1G_15DefaultEpilogueISK_SL_SL_NS1F_6thread17LinearCombinationISK_Li1EffLNS1K_9ScaleType4KindE0ELNS_15FloatRoundStyleE2ESK_EENS1_15EpilogueDefaultEEEEEvvEEEEvNT_6ParamsE,"ax",@progbits
	.align	128
.text._ZN7cutlass13device_kernelINS_4gemm6kernel13GemmUniversalIN4cute5tupleIJiiiiEEENS1_10collective13CollectiveMmaINS1_34MainloopSm90TmaGmmaWarpSpecializedILi26ENS5_IJNS4_1CILi2EEENSA_ILi1EEESC_EEENS1_35KernelTmaWarpSpecializedCooperativeEEENS5_IJNSA_ILi128EEENSA_ILi8EEENSA_ILi32EEEEEENS_6half_tENS5_IJlSC_lEEESK_SL_NS4_8TiledMMAINS4_8MMA_AtomIJNS4_4SM904GMMA24MMA_64x8x16_F32F16F16_SSILNSP_5MajorE0ELSR_0ELNSP_7ScaleInE1ELSS_1EEEEEENS4_6LayoutISD_NS5_IJSC_NSA_ILi0EEESW_EEEEENS5_IJNS4_10UnderscoreESZ_SZ_EEEEENS4_13SM90_TMA_LOADENS4_14ComposedLayoutINS4_7SwizzleILi2ELi4ELi3EEENS4_18smem_ptr_flag_bitsILi16EEENSV_INS5_IJSH_SI_EEENS5_IJSI_SC_EEEEEEEvNS4_8identityENS4_23SM90_TMA_LOAD_MULTICASTES1B_vS1C_EENS_8epilogue10collective6detail29Sm90TmaWarpSpecializedAdapterINS1G_15DefaultEpilogueISK_SL_SL_NS1F_6thread17LinearCombinationISK_Li1EffLNS1K_9ScaleType4KindE0ELNS_15FloatRoundStyleE2ESK_EENS1_15EpilogueDefaultEEEEEvvEEEEvNT_6ParamsE:
        .type           _ZN7cutlass13device_kernelINS_4gemm6kernel13GemmUniversalIN4cute5tupleIJiiiiEEENS1_10collective13CollectiveMmaINS1_34MainloopSm90TmaGmmaWarpSpecializedILi26ENS5_IJNS4_1CILi2EEENSA_ILi1EEESC_EEENS1_35KernelTmaWarpSpecializedCooperativeEEENS5_IJNSA_ILi128EEENSA_ILi8EEENSA_ILi32EEEEEENS_6half_tENS5_IJlSC_lEEESK_SL_NS4_8TiledMMAINS4_8MMA_AtomIJNS4_4SM904GMMA24MMA_64x8x16_F32F16F16_SSILNSP_5MajorE0ELSR_0ELNSP_7ScaleInE1ELSS_1EEEEEENS4_6LayoutISD_NS5_IJSC_NSA_ILi0EEESW_EEEEENS5_IJNS4_10UnderscoreESZ_SZ_EEEEENS4_13SM90_TMA_LOADENS4_14ComposedLayoutINS4_7SwizzleILi2ELi4ELi3EEENS4_18smem_ptr_flag_bitsILi16EEENSV_INS5_IJSH_SI_EEENS5_IJSI_SC_EEEEEEEvNS4_8identityENS4_23SM90_TMA_LOAD_MULTICASTES1B_vS1C_EENS_8epilogue10collective6detail29Sm90TmaWarpSpecializedAdapterINS1G_15DefaultEpilogueISK_SL_SL_NS1F_6thread17LinearCombinationISK_Li1EffLNS1K_9ScaleType4KindE0ELNS_15FloatRoundStyleE2ESK_EENS1_15EpilogueDefaultEEEEEvvEEEEvNT_6ParamsE,@function
        .size           _ZN7cutlass13device_kernelINS_4gemm6kernel13GemmUniversalIN4cute5tupleIJiiiiEEENS1_10collective13CollectiveMmaINS1_34MainloopSm90TmaGmmaWarpSpecializedILi26ENS5_IJNS4_1CILi2EEENSA_ILi1EEESC_EEENS1_35KernelTmaWarpSpecializedCooperativeEEENS5_IJNSA_ILi128EEENSA_ILi8EEENSA_ILi32EEEEEENS_6half_tENS5_IJlSC_lEEESK_SL_NS4_8TiledMMAINS4_8MMA_AtomIJNS4_4SM904GMMA24MMA_64x8x16_F32F16F16_SSILNSP_5MajorE0ELSR_0ELNSP_7ScaleInE1ELSS_1EEEEEENS4_6LayoutISD_NS5_IJSC_NSA_ILi0EEESW_EEEEENS5_IJNS4_10UnderscoreESZ_SZ_EEEEENS4_13SM90_TMA_LOADENS4_14ComposedLayoutINS4_7SwizzleILi2ELi4ELi3EEENS4_18smem_ptr_flag_bitsILi16EEENSV_INS5_IJSH_SI_EEENS5_IJSI_SC_EEEEEEEvNS4_8identityENS4_23SM90_TMA_LOAD_MULTICASTES1B_vS1C_EENS_8epilogue10collective6detail29Sm90TmaWarpSpecializedAdapterINS1G_15DefaultEpilogueISK_SL_SL_NS1F_6thread17LinearCombinationISK_Li1EffLNS1K_9ScaleType4KindE0ELNS_15FloatRoundStyleE2ESK_EENS1_15EpilogueDefaultEEEEEvvEEEEvNT_6ParamsE,(.L_x_122 - _ZN7cutlass13device_kernelINS_4gemm6kernel13GemmUniversalIN4cute5tupleIJiiiiEEENS1_10collective13CollectiveMmaINS1_34MainloopSm90TmaGmmaWarpSpecializedILi26ENS5_IJNS4_1CILi2EEENSA_ILi1EEESC_EEENS1_35KernelTmaWarpSpecializedCooperativeEEENS5_IJNSA_ILi128EEENSA_ILi8EEENSA_ILi32EEEEEENS_6half_tENS5_IJlSC_lEEESK_SL_NS4_8TiledMMAINS4_8MMA_AtomIJNS4_4SM904GMMA24MMA_64x8x16_F32F16F16_SSILNSP_5MajorE0ELSR_0ELNSP_7ScaleInE1ELSS_1EEEEEENS4_6LayoutISD_NS5_IJSC_NSA_ILi0EEESW_EEEEENS5_IJNS4_10UnderscoreESZ_SZ_EEEEENS4_13SM90_TMA_LOADENS4_14ComposedLayoutINS4_7SwizzleILi2ELi4ELi3EEENS4_18smem_ptr_flag_bitsILi16EEENSV_INS5_IJSH_SI_EEENS5_IJSI_SC_EEEEEEEvNS4_8identityENS4_23SM90_TMA_LOAD_MULTICASTES1B_vS1C_EENS_8epilogue10collective6detail29Sm90TmaWarpSpecializedAdapterINS1G_15DefaultEpilogueISK_SL_SL_NS1F_6thread17LinearCombinationISK_Li1EffLNS1K_9ScaleType4KindE0ELNS_15FloatRoundStyleE2ESK_EENS1_15EpilogueDefaultEEEEEvvEEEEvNT_6ParamsE)
        .other          _ZN7cutlass13device_kernelINS_4gemm6kernel13GemmUniversalIN4cute5tupleIJiiiiEEENS1_10collective13CollectiveMmaINS1_34MainloopSm90TmaGmmaWarpSpecializedILi26ENS5_IJNS4_1CILi2EEENSA_ILi1EEESC_EEENS1_35KernelTmaWarpSpecializedCooperativeEEENS5_IJNSA_ILi128EEENSA_ILi8EEENSA_ILi32EEEEEENS_6half_tENS5_IJlSC_lEEESK_SL_NS4_8TiledMMAINS4_8MMA_AtomIJNS4_4SM904GMMA24MMA_64x8x16_F32F16F16_SSILNSP_5MajorE0ELSR_0ELNSP_7ScaleInE1ELSS_1EEEEEENS4_6LayoutISD_NS5_IJSC_NSA_ILi0EEESW_EEEEENS5_IJNS4_10UnderscoreESZ_SZ_EEEEENS4_13SM90_TMA_LOADENS4_14ComposedLayoutINS4_7SwizzleILi2ELi4ELi3EEENS4_18smem_ptr_flag_bitsILi16EEENSV_INS5_IJSH_SI_EEENS5_IJSI_SC_EEEEEEEvNS4_8identityENS4_23SM90_TMA_LOAD_MULTICASTES1B_vS1C_EENS_8epilogue10collective6detail29Sm90TmaWarpSpecializedAdapterINS1G_15DefaultEpilogueISK_SL_SL_NS1F_6thread17LinearCombinationISK_Li1EffLNS1K_9ScaleType4KindE0ELNS_15FloatRoundStyleE2ESK_EENS1_15EpilogueDefaultEEEEEvvEEEEvNT_6ParamsE,@"STO_CUDA_ENTRY STV_DEFAULT"
_ZN7cutlass13device_kernelINS_4gemm6kernel13GemmUniversalIN4cute5tupleIJiiiiEEENS1_10collective13CollectiveMmaINS1_34MainloopSm90TmaGmmaWarpSpecializedILi26ENS5_IJNS4_1CILi2EEENSA_ILi1EEESC_EEENS1_35KernelTmaWarpSpecializedCooperativeEEENS5_IJNSA_ILi128EEENSA_ILi8EEENSA_ILi32EEEEEENS_6half_tENS5_IJlSC_lEEESK_SL_NS4_8TiledMMAINS4_8MMA_AtomIJNS4_4SM904GMMA24MMA_64x8x16_F32F16F16_SSILNSP_5MajorE0ELSR_0ELNSP_7ScaleInE1ELSS_1EEEEEENS4_6LayoutISD_NS5_IJSC_NSA_ILi0EEESW_EEEEENS5_IJNS4_10UnderscoreESZ_SZ_EEEEENS4_13SM90_TMA_LOADENS4_14ComposedLayoutINS4_7SwizzleILi2ELi4ELi3EEENS4_18smem_ptr_flag_bitsILi16EEENSV_INS5_IJSH_SI_EEENS5_IJSI_SC_EEEEEEEvNS4_8identityENS4_23SM90_TMA_LOAD_MULTICASTES1B_vS1C_EENS_8epilogue10collective6detail29Sm90TmaWarpSpecializedAdapterINS1G_15DefaultEpilogueISK_SL_SL_NS1F_6thread17LinearCombinationISK_Li1EffLNS1K_9ScaleType4KindE0ELNS_15FloatRoundStyleE2ESK_EENS1_15EpilogueDefaultEEEEEvvEEEEvNT_6ParamsE:
[----:B------:R-:W0:Y:S01]  /*0000*/  LDC R1, c[0x0][0x28] ;  /* 0x00000a00ff017b82 */ /* 0x000e220000000800 */
[----:B------:R-:W1:Y:S01]  /*0010*/  S2R R3, SR_TID.X ;  /* 0x0000000000037919 */ /* 0x000e620000002100 */
[----:B------:R-:W-:Y:S01]  /*0020*/  ELECT P0, URZ, PT ;  /* 0x00000000003f782f */ /* 0x000fe20003800000 */
[----:B------:R-:W-:Y:S01]  /*0030*/  BSSY B0, `(.L_x_0) ;  /* 0x000000f000007945 */ /* 0x000fe20003800000 */
[--C-:B-1----:R-:W-:Y:S02]  /*0040*/  SHF.R.U32.HI R0, RZ, 0x5, R3.reuse ;  /* 0x00000005ff007819 */ /* 0x102fe40000011603 */
[----:B------:R-:W-:-:S03]  /*0050*/  SHF.R.U32.HI R7, RZ, 0x7, R3 ;  /* 0x00000007ff077819 */ /* 0x000fc60000011603 */
[----:B------:R-:W1:Y:S04]  /*0060*/  SHFL.IDX PT, R2, R0, RZ, 0x1f ;  /* 0x00001fff00027589 */ /* 0x000e6800000e0000 */
[----:B------:R2:W3:Y:S01]  /*0070*/  SHFL.IDX PT, R5, R7, RZ, 0x1f ;  /* 0x00001fff07057589 */ /* 0x0004e200000e0000 */
[----:B-1----:R-:W-:-:S13]  /*0080*/  ISETP.NE.OR P0, PT, R2, RZ, !P0 ;  /* 0x000000ff0200720c */ /* 0x002fda0004705670 */
[----:B0-23--:R-:W-:Y:S05]  /*0090*/  @P0 BRA `(.L_x_1) ;  /* 0x0000000000200947 */ /* 0x00dfea0003800000 */
[----:B------:R-:W-:Y:S02]  /*00a0*/  ULDC.64 UR4, c[0x0][0x198] ;  /* 0x0000660000047ab9 */ /* 0x000fe40000000a00 */
[----:B------:R-:W-:Y:S02]  /*00b0*/  UIADD3 UR6, UP0, UR4, 0xf0, URZ ;  /* 0x000000f004067890 */ /* 0x000fe4000ff1e03f */
[----:B------:R-:W-:Y:S02]  /*00c0*/  UIADD3 UR4, UP1, UR4, 0x1f0, URZ ;  /* 0x000001f004047890 */ /* 0x000fe4000ff3e03f */
[----:B------:R-:W-:Y:S02]  /*00d0*/  UIADD3.X UR7, URZ, UR5, URZ, UP0, !UPT ;  /* 0x000000053f077290 */ /* 0x000fe400087fe43f */
[----:B------:R-:W-:-:S07]  /*00e0*/  UIADD3.X UR5, URZ, UR5, URZ, UP1, !UPT ;  /* 0x000000053f057290 */ /* 0x000fce0008ffe43f */
[----:B------:R0:W-:Y:S02]  /*00f0*/  UTMACCTL.PF [UR6] ;  /* 0x00000000060079b9 */ /* 0x0001e40008040000 */
[----:B------:R0:W-:Y:S02]  /*0100*/  UTMACCTL.PF [UR4] ;  /* 0x00000000040079b9 */ /* 0x0001e40008040000 */
[----:B0-----:R-:W-:Y:S01]  /*0110*/  NOP ;  /* 0x0000000000007918 */ /* 0x001fe20000000000 */
.L_x_1:
[----:B------:R-:W-:Y:S05]  /*0120*/  BSYNC B0 ;  /* 0x0000000000007941 */ /* 0x000fea0003800000 */
.L_x_0:
[----:B------:R-:W0:Y:S02]  /*0130*/  SHFL.IDX PT, R6, R0, RZ, 0x1f ;  /* 0x00001fff00067589 */ /* 0x000e2400000e0000 */
[----:B0-----:R-:W-:-:S13]  /*0140*/  ISETP.NE.AND P0, PT, R6, RZ, PT ;  /* 0x000000ff0600720c */ /* 0x001fda0003f05270 */
[----:B------:R-:W-:Y:S05]  /*0150*/  @P0 BRA `(.L_x_2) ;  /* 0x0000000400140947 */ /* 0x000fea0003800000 */
[----:B------:R-:W-:Y:S01]  /*0160*/  ELECT P0, URZ, PT ;  /* 0x00000000003f782f */ /* 0x000fe20003800000 */
[----:B------:R-:W-:-:S12]  /*0170*/  BSSY B0, `(.L_x_2) ;  /* 0x0000043000007945 */ /* 0x000fd80003800000 */
[----:B------:R-:W-:Y:S05]  /*0180*/  @!P0 BRA `(.L_x_3) ;  /* 0x0000000400048947 */ /* 0x000fea0003800000 */
[----:B------:R-:W0:Y:S01]  /*0190*/  S2UR UR8, SR_CgaCtaId ;  /* 0x00000000000879c3 */ /* 0x000e220000008800 */
[----:B------:R-:W-:Y:S01]  /*01a0*/  UMOV UR4, 0x400 ;  /* 0x0000040000047882 */ /* 0x000fe20000000000 */
[----:B------:R-:W-:Y:S01]  /*01b0*/  UMOV UR5, 0x1 ;  /* 0x0000000100057882 */ /* 0x000fe20000000000 */
[----:B------:R-:W-:Y:S02]  /*01c0*/  UMOV UR6, 0x4 ;  /* 0x0000000400067882 */ /* 0x000fe40000000000 */
[----:B------:R-:W-:-:S04]  /*01d0*/  UIADD3 UR6, -UR6, 0x100000, URZ ;  /* 0x0010000006067890 */ /* 0x000fc8000fffe13f */
[----:B------:R-:W-:Y:S02]  /*01e0*/  USHF.L.U32 UR7, UR6, 0xb, URZ ;  /* 0x0000000b06077899 */ /* 0x000fe4000800063f */
[----:B------:R-:W-:Y:S02]  /*01f0*/  USHF.L.U32 UR6, UR6, 0x1, URZ ;  /* 0x0000000106067899 */ /* 0x000fe4000800063f */
[----:B0-----:R-:W-:Y:S02]  /*0200*/  ULEA UR8, UR8, UR4, 0x18 ;  /* 0x0000000408087291 */ /* 0x001fe4000f8ec03f */
[----:B------:R-:W-:-:S04]  /*0210*/  UIADD3 UR4, -UR5, 0x100000, URZ ;  /* 0x0010000005047890 */ /* 0x000fc8000fffe13f */
[----:B------:R-:W-:Y:S02]  /*0220*/  USHF.L.U32 UR5, UR4, 0xb, URZ ;  /* 0x0000000b04057899 */ /* 0x000fe4000800063f */
[----:B------:R-:W-:Y:S01]  /*0230*/  USHF.L.U32 UR4, UR4, 0x1, URZ ;  /* 0x0000000104047899 */ /* 0x000fe2000800063f */
[----:B------:R-:W0:Y:S11]  /*0240*/  FENCE.VIEW.ASYNC.S ;  /* 0x00000000000073c6 */ /* 0x000e360000000000 */
[----:B0-----:R0:W1:Y:S01]  /*0250*/  SYNCS.EXCH.64 URZ, [UR8], UR4 ;  /* 0x00000004083f75b2 */ /* 0x0010620008000100 */
[----:B------:R0:W2:Y:S01]  /*0260*/  SYNCS.EXCH.64 URZ, [UR8+0xd0], UR6 ;  /* 0x0000d006083f75b2 */ /* 0x0000a20008000100 */
[----:B------:R0:W3:Y:S01]  /*0270*/  SYNCS.EXCH.64 URZ, [UR8+0x8], UR4 ;  /* 0x00000804083f75b2 */ /* 0x0000e20008000100 */
[----:B------:R0:W4:Y:S01]  /*0280*/  SYNCS.EXCH.64 URZ, [UR8+0xd8], UR6 ;  /* 0x0000d806083f75b2 */ /* 0x0001220008000100 */
[----:B------:R0:W0:Y:S01]  /*0290*/  SYNCS.EXCH.64 URZ, [UR8+0x10], UR4 ;  /* 0x00001004083f75b2 */ /* 0x0000220008000100 */
        /* <DEDUP_REMOVED lines=47> */
[----:B-1234-:R-:W-:Y:S01]  /*0590*/  NOP ;  /* 0x0000000000007918 */ /* 0x01efe20000000000 */
.L_x_3:
[----:B0-----:R-:W-:Y:S05]  /*05a0*/  BSYNC B0 ;  /* 0x0000000000007941 */ /* 0x001fea0003800000 */
.L_x_2:
[----:B------:R-:W-:Y:S01]  /*05b0*/  SHF.R.S32.HI R4, RZ, 0x1f, R3 ;  /* 0x0000001fff047819 */ /* 0x000fe20000011403 */
[----:B------:R-:W0:Y:S01]  /*05c0*/  SHFL.IDX PT, R0, R0, RZ, 0x1f ;  /* 0x00001fff00007589 */ /* 0x000e2200000e0000 */
[----:B------:R-:W1:Y:S01]  /*05d0*/  S2UR UR8, SR_CTAID.X ;  /* 0x00000000000879c3 */ /* 0x000e620000002500 */
[----:B------:R-:W-:Y:S02]  /*05e0*/  ELECT P0, URZ, PT ;  /* 0x00000000003f782f */ /* 0x000fe40003800000 */
[----:B------:R-:W-:Y:S01]  /*05f0*/  LEA.HI R4, R4, R3, RZ, 0x7 ;  /* 0x0000000304047211 */ /* 0x000fe200078f38ff */
[----:B------:R-:W-:Y:S01]  /*0600*/  ULDC UR4, c[0x0][0x150] ;  /* 0x0000540000047ab9 */ /* 0x000fe20000000800 */
[----:B------:R-:W-:Y:S01]  /*0610*/  SHF.R.S32.HI R11, RZ, 0x1f, R6 ;  /* 0x0000001fff0b7819 */ /* 0x000fe20000011406 */
[----:B------:R-:W-:Y:S01]  /*0620*/  NOP ;  /* 0x0000000000007918 */ /* 0x000fe20000000000 */
[----:B------:R-:W-:Y:S01]  /*0630*/  LOP3.LUT R4, R4, 0xffffff80, RZ, 0xc0, !PT ;  /* 0xffffff8004047812 */ /* 0x000fe200078ec0ff */
[----:B------:R-:W-:Y:S01]  /*0640*/  IMAD.MOV.U32 R23, RZ, RZ, 0x1 ;  /* 0x00000001ff177424 */ /* 0x000fe200078e00ff */
[----:B------:R-:W-:Y:S01]  /*0650*/  LEA.HI R11, R11, R6, RZ, 0x2 ;  /* 0x000000060b0b7211 */ /* 0x000fe200078f10ff */
[----:B------:R-:W2:Y:S01]  /*0660*/  LDC R12, c[0x0][0x144] ;  /* 0x00005100ff0c7b82 */ /* 0x000ea20000000800 */
[----:B------:R-:W-:Y:S01]  /*0670*/  NOP ;  /* 0x0000000000007918 */ /* 0x000fe20000000000 */
[----:B------:R-:W-:Y:S01]  /*0680*/  IMAD.IADD R8, R3, 0x1, -R4 ;  /* 0x0000000103087824 */ /* 0x000fe200078e0a04 */
[----:B------:R-:W-:Y:S01]  /*0690*/  LOP3.LUT R11, R11, 0x3ffffffc, RZ, 0xc0, !PT ;  /* 0x3ffffffc0b0b7812 */ /* 0x000fe200078ec0ff */
[----:B------:R-:W3:Y:S01]  /*06a0*/  S2R R4, SR_CTAID.Y ;  /* 0x0000000000047919 */ /* 0x000ee20000002600 */
[----:B------:R-:W-:-:S02]  /*06b0*/  ISETP.NE.AND P3, PT, R5, RZ, PT ;  /* 0x000000ff0500720c */ /* 0x000fc40003f65270 */
[----:B------:R-:W-:Y:S01]  /*06c0*/  SHF.R.S32.HI R9, RZ, 0x1f, R8 ;  /* 0x0000001fff097819 */ /* 0x000fe20000011408 */
[----:B------:R-:W-:Y:S01]  /*06d0*/  IMAD.IADD R6, R6, 0x1, -R11 ;  /* 0x0000000106067824 */ /* 0x000fe200078e0a0b */
[----:B------:R-:W4:Y:S01]  /*06e0*/  LDC R14, c[0x0][0x140] ;  /* 0x00005000ff0e7b82 */ /* 0x000f220000000800 */
[----:B------:R-:W-:Y:S02]  /*06f0*/  SHF.R.S32.HI R11, RZ, 0x1f, R2 ;  /* 0x0000001fff0b7819 */ /* 0x000fe40000011402 */
[----:B------:R-:W-:Y:S02]  /*0700*/  LEA.HI R9, R9, R8, RZ, 0x3 ;  /* 0x0000000809097211 */ /* 0x000fe400078f18ff */
[----:B0-----:R-:W-:Y:S02]  /*0710*/  ISETP.NE.OR P0, PT, R0, RZ, !P0 ;  /* 0x000000ff0000720c */ /* 0x001fe40004705670 */
[--C-:B------:R-:W-:Y:S02]  /*0720*/  SHF.R.S32.HI R0, RZ, 0x3, R9.reuse ;  /* 0x00000003ff007819 */ /* 0x100fe40000011409 */
[----:B------:R-:W-:-:S02]  /*0730*/  SHF.R.S32.HI R9, RZ, 0x1f, R9 ;  /* 0x0000001fff097819 */ /* 0x000fc40000011409 */
[----:B-1----:R-:W-:Y:S02]  /*0740*/  I2FP.F32.U32 R10, UR8 ;  /* 0x00000008000a7c45 */ /* 0x002fe40008201000 */
[----:B------:R-:W-:Y:S02]  /*0750*/  LEA.HI R9, R9, R0, RZ, 0x2 ;  /* 0x0000000009097211 */ /* 0x000fe400078f10ff */
[----:B------:R-:W-:Y:S01]  /*0760*/  LEA.HI R11, R11, R2, RZ, 0x2 ;  /* 0x000000020b0b7211 */ /* 0x000fe200078f10ff */
[----:B------:R-:W-:Y:S01]  /*0770*/  FMUL R10, R10, UR4 ;  /* 0x000000040a0a7c20 */ /* 0x000fe20008400000 */
[----:B------:R-:W-:Y:S01]  /*0780*/  LOP3.LUT R9, R9, 0xfffffffc, RZ, 0xc0, !PT ;  /* 0xfffffffc09097812 */ /* 0x000fe200078ec0ff */
[----:B------:R-:W-:Y:S01]  /*0790*/  VOTEU.ALL UP0, P0 ;  /* 0x00000000003f7886 */ /* 0x000fe20000000000 */
[----:B------:R-:W-:Y:S01]  /*07a0*/  ULDC UR4, c[0x0][0x154] ;  /* 0x0000550000047ab9 */ /* 0x000fe20000000800 */
[----:B------:R-:W-:Y:S01]  /*07b0*/  LOP3.LUT R11, R11, 0xfffffffc, RZ, 0xc0, !PT ;  /* 0xfffffffc0b0b7812 */ /* 0x000fe200078ec0ff */
[----:B------:R-:W-:Y:S01]  /*07c0*/  VOTEU.ALL UP1, P0 ;  /* 0x00000000003f7886 */ /* 0x000fe20000020000 */
[----:B------:R-:W0:Y:S01]  /*07d0*/  F2I.U32.TRUNC.NTZ R10, R10 ;  /* 0x0000000a000a7305 */ /* 0x000e22000020f000 */
[----:B------:R-:W-:Y:S01]  /*07e0*/  IMAD.IADD R9, R0, 0x1, -R9 ;  /* 0x0000000100097824 */ /* 0x000fe200078e0a09 */
[----:B------:R-:W1:Y:S01]  /*07f0*/  @!UP0 S2UR UR7, SR_CgaCtaId ;  /* 0x00000000000789c3 */ /* 0x000e620000008800 */
[----:B------:R-:W-:Y:S01]  /*0800*/  IMAD.IADD R2, R2, 0x1, -R11 ;  /* 0x0000000102027824 */ /* 0x000fe200078e0a0b */
[----:B------:R-:W-:Y:S01]  /*0810*/  @!UP0 UMOV UR6, 0x400 ;  /* 0x0000040000068882 */ /* 0x000fe20000000000 */
[----:B------:R-:W-:Y:S01]  /*0820*/  IMAD R22, R6, 0x4, R9 ;  /* 0x0000000406167824 */ /* 0x000fe200078e0209 */
[----:B---3--:R-:W-:-:S02]  /*0830*/  I2FP.F32.U32 R6, R4 ;  /* 0x0000000400067245 */ /* 0x008fc40000201000 */
[----:B------:R-:W-:Y:S02]  /*0840*/  ISETP.NE.AND P1, PT, R2, 0x3, PT ;  /* 0x000000030200780c */ /* 0x000fe40003f25270 */
[----:B------:R-:W-:Y:S01]  /*0850*/  LEA.HI R0, R22, R22, RZ, 0x1 ;  /* 0x0000001616007211 */ /* 0x000fe200078f08ff */
[----:B------:R-:W3:Y:S01]  /*0860*/  LDC R9, c[0x0][0x148] ;  /* 0x00005200ff097b82 */ /* 0x000ee20000000800 */
[----:B----4-:R-:W-:Y:S02]  /*0870*/  ISETP.EQ.U32.AND P2, PT, R14, 0x1, PT ;  /* 0x000000010e00780c */ /* 0x010fe40003f42070 */
[----:B------:R-:W-:Y:S01]  /*0880*/  LOP3.LUT R13, R0, 0xfffffffe, RZ, 0xc0, !PT ;  /* 0xfffffffe000d7812 */ /* 0x000fe200078ec0ff */
[----:B0-----:R-:W-:Y:S02]  /*0890*/  IMAD.MOV R15, RZ, RZ, -R10 ;  /* 0x000000ffff0f7224 */ /* 0x001fe400078e0a0a */
[----:B------:R-:W-:Y:S01]  /*08a0*/  FMUL R0, R6, UR4 ;  /* 0x0000000406007c20 */ /* 0x000fe20008400000 */
[----:B------:R-:W-:Y:S01]  /*08b0*/  UMOV UR4, 0x20 ;  /* 0x0000002000047882 */ /* 0x000fe20000000000 */
[----:B------:R-:W-:Y:S01]  /*08c0*/  ISETP.EQ.OR P1, PT, R2, RZ, !P1 ;  /* 0x000000ff0200720c */ /* 0x000fe20004f22670 */
[----:B--2---:R-:W-:Y:S01]  /*08d0*/  IMAD R6, R12, R15, UR8 ;  /* 0x000000080c067e24 */ /* 0x004fe2000f8e020f */
[----:B------:R-:W-:-:S04]  /*08e0*/  @!UP0 UIADD3 UR4, -UR4, 0x100000, URZ ;  /* 0x0010000004048890 */ /* 0x000fc8000fffe13f */
[----:B------:R-:W-:Y:S02]  /*08f0*/  @!UP0 USHF.L.U32 UR5, UR4, 0xb, URZ ;  /* 0x0000000b04058899 */ /* 0x000fe4000800063f */
[----:B------:R-:W-:Y:S01]  /*0900*/  @!UP0 USHF.L.U32 UR4, UR4, 0x1, URZ ;  /* 0x0000000104048899 */ /* 0x000fe2000800063f */
[----:B------:R-:W-:Y:S01]  /*0910*/  IMAD.IADD R13, R22, 0x1, -R13 ;  /* 0x00000001160d7824 */ /* 0x000fe200078e0a0d */
[----:B------:R-:W0:Y:S01]  /*0920*/  F2I.U32.TRUNC.NTZ R0, R0 ;  /* 0x0000000000007305 */ /* 0x000e22000020f000 */
[----:B------:R-:W-:-:S03]  /*0930*/  ISETP.EQ.AND P1, PT, R5, RZ, P1 ;  /* 0x000000ff0500720c */ /* 0x000fc60000f22270 */
[----:B------:R-:W-:Y:S01]  /*0940*/  ISETP.NE.AND P4, PT, R13, R6, PT ;  /* 0x000000060d00720c */ /* 0x000fe20003f85270 */
[----:B------:R-:W-:Y:S01]  /*0950*/  IMAD.SHL.U32 R13, R22, 0x4, RZ ;  /* 0x00000004160d7824 */ /* 0x000fe200078e00ff */
[----:B-1----:R-:W-:Y:S01]  /*0960*/  @!UP0 ULEA UR6, UR7, UR6, 0x18 ;  /* 0x0000000607068291 */ /* 0x002fe2000f8ec03f */
[----:B------:R-:W-:Y:S01]  /*0970*/  SEL R16, RZ, 0x1, !P1 ;  /* 0x00000001ff107807 */ /* 0x000fe20004800000 */
[----:B------:R-:W-:Y:S01]  /*0980*/  VOTEU.ALL UP0, P0 ;  /* 0x00000000003f7886 */ /* 0x000fe20000000000 */
[----:B------:R-:W-:Y:S01]  /*0990*/  LOP3.LUT P0, RZ, R8, 0x7, RZ, 0xc0, !PT ;  /* 0x0000000708ff7812 */ /* 0x000fe2000780c0ff */
[----:B------:R-:W-:Y:S01]  /*09a0*/  VIADD R8, R5, 0xffffffff ;  /* 0xffffffff05087836 */ /* 0x000fe20000000000 */
[----:B------:R-:W-:Y:S01]  /*09b0*/  LOP3.LUT R22, R22, 0xc, R13, 0x78, !PT ;  /* 0x0000000c16167812 */ /* 0x000fe200078e780d */
[----:B0-----:R-:W-:-:S03]  /*09c0*/  IMAD.MOV R24, RZ, RZ, -R0 ;  /* 0x000000ffff187224 */ /* 0x001fc600078e0a00 */
[C---:B------:R-:W-:Y:S02]  /*09d0*/  ISETP.LT.U32.AND P0, PT, R22.reuse, 0x2, !P0 ;  /* 0x000000021600780c */ /* 0x040fe40004701070 */
[----:B------:R-:W-:Y:S01]  /*09e0*/  @P4 LEA.HI R0, R22, R22, RZ, 0x1 ;  /* 0x0000001616004211 */ /* 0x000fe200078f08ff */
[----:B---3--:R-:W-:Y:S01]  /*09f0*/  IMAD R11, R9, R24, R4 ;  /* 0x00000018090b7224 */ /* 0x008fe200078e0204 */
[----:B------:R-:W0:Y:S02]  /*0a00*/  FENCE.VIEW.ASYNC.S ;  /* 0x00000000000073c6 */ /* 0x000e240000000000 */
[----:B0-----:R0:W1:Y:S01]  /*0a10*/  @!UP0 SYNCS.EXCH.64 URZ, [UR6+0x1b0], UR4 ;  /* 0x0001b004063f85b2 */ /* 0x0010620008000100 */
[----:B------:R-:W-:Y:S02]  /*0a20*/  ISETP.GE.U32.AND P6, PT, R8, 0x2, PT ;  /* 0x000000020800780c */ /* 0x000fe40003fc6070 */
[----:B------:R-:W-:Y:S02]  /*0a30*/  @P4 SHF.R.S32.HI R0, RZ, 0x1, R0 ;  /* 0x00000001ff004819 */ /* 0x000fe40000011400 */
[----:B------:R-:W-:-:S02]  /*0a40*/  SEL R16, R16, 0x2, P6 ;  /* 0x0000000210107807 */ /* 0x000fc40003000000 */
[----:B------:R-:W-:Y:S02]  /*0a50*/  @P4 ISETP.NE.AND P5, PT, R0, R11, PT ;  /* 0x0000000b0000420c */ /* 0x000fe40003fa5270 */
[----:B------:R-:W-:Y:S02]  /*0a60*/  SEL R0, RZ, 0x1, !P0 ;  /* 0x00000001ff007807 */ /* 0x000fe40004000000 */
[----:B------:R-:W-:-:S04]  /*0a70*/  @P4 SEL R23, RZ, 0x1, P5 ;  /* 0x00000001ff174807 */ /* 0x000fc80002800000 */
[----:B------:R-:W-:Y:S01]  /*0a80*/  LOP3.LUT R23, R23, R0, RZ, 0xc0, !PT ;  /* 0x0000000017177212 */ /* 0x000fe200078ec0ff */
[----:B------:R0:W2:Y:S01]  /*0a90*/  @!UP1 SYNCS.EXCH.64 URZ, [UR6+0x1b8], UR4 ;  /* 0x0001b804063f95b2 */ /* 0x0000a20008000100 */
[----:B------:R-:W-:Y:S01]  /*0aa0*/  LOP3.LUT R0, R3, 0x7f, RZ, 0xc0, !PT ;  /* 0x0000007f03007812 */ /* 0x000fe200078ec0ff */
[----:B------:R-:W-:Y:S01]  /*0ab0*/  NOP ;  /* 0x0000000000007918 */ /* 0x000fe20000000000 */
[----:B------:R-:W-:Y:S05]  /*0ac0*/  @!P2 BRA `(.L_x_4) ;  /* 0x000000000008a947 */ /* 0x000fea0003800000 */
[----:B-12---:R-:W-:Y:S01]  /*0ad0*/  UCGABAR_ARV ;  /* 0x00000000000079c7 */ /* 0x006fe20008000000 */
[----:B------:R-:W-:Y:S05]  /*0ae0*/  BRA `(.L_x_5) ;  /* 0x0000000000047947 */ /* 0x000fea0003800000 */
.L_x_4:
[----:B-12---:R-:W-:Y:S01]  /*0af0*/  NOP ;  /* 0x0000000000007918 */ /* 0x006fe20000000000 */
.L_x_5:
[----:B------:R-:W1:Y:S01]  /*0b00*/  LDC R17, c[0x0][0x65c] ;  /* 0x00019700ff117b82 */ /* 0x000e620000000800 */
[----:B------:R-:W-:Y:S02]  /*0b10*/  IMAD.U32 R10, RZ, RZ, UR8 ;  /* 0x00000008ff0a7e24 */ /* 0x000fe4000f8e00ff */
[----:B------:R-:W-:Y:S01]  /*0b20*/  IMAD.MOV.U32 R11, RZ, RZ, RZ ;  /* 0x000000ffff0b7224 */ /* 0x000fe200078e00ff */
[----:B-1----:R-:W-:-:S04]  /*0b30*/  ISETP.NE.AND P1, PT, R17, 0x1, PT ;  /* 0x000000011100780c */ /* 0x002fc80003f25270 */
[----:B------:R-:W-:-:S09]  /*0b40*/  P2R R5, PR, RZ, 0x2 ;  /* 0x00000002ff057803 */ /* 0x000fd20000000000 */
[----:B------:R-:W1:Y:S01]  /*0b50*/  @P1 LDC R19, c[0x0][0x10] ;  /* 0x00000400ff131b82 */ /* 0x000e620000000800 */
[----:B------:R-:W-:Y:S02]  /*0b60*/  @P1 IMAD.MOV.U32 R5, RZ, RZ, RZ ;  /* 0x000000ffff051224 */ /* 0x000fe400078e00ff */
[----:B------:R-:W-:-:S05]  /*0b70*/  @P1 IMAD.MOV.U32 R15, RZ, RZ, RZ ;  /* 0x000000ffff0f1224 */ /* 0x000fca00078e00ff */
[----:B------:R-:W2:Y:S01]  /*0b80*/  @!P1 LDC R13, c[0x0][0xc] ;  /* 0x00000300ff0d9b82 */ /* 0x000ea20000000800 */
[----:B0-----:R-:W-:Y:S01]  /*0b90*/  ULDC UR4, c[0x0][0xc] ;  /* 0x0000030000047ab9 */ /* 0x001fe20000000800 */
[----:B------:R-:W-:Y:S01]  /*0ba0*/  ULDC UR5, c[0x0][0x10] ;  /* 0x0000040000057ab9 */ /* 0x000fe20000000800 */
[----:B------:R-:W-:Y:S01]  /*0bb0*/  ULDC UR6, c[0x0][0x14] ;  /* 0x0000050000067ab9 */ /* 0x000fe20000000800 */
[----:B------:R-:W-:-:S04]  /*0bc0*/  UIMAD.WIDE.U32 UR4, UR4, UR5, URZ ;  /* 0x00000005040472a5 */ /* 0x000fc8000f8e003f */
[----:B------:R-:W-:Y:S02]  /*0bd0*/  UIMAD.WIDE.U32 UR36, UR4, UR6, URZ ;  /* 0x00000006042472a5 */ /* 0x000fe4000f8e003f */
[----:B------:R-:W-:-:S04]  /*0be0*/  UIMAD UR42, UR5, UR6, URZ ;  /* 0x00000006052a72a4 */ /* 0x000fc8000f8e023f */
[----:B------:R-:W-:Y:S01]  /*0bf0*/  UIADD3 UR42, UR37, UR42, URZ ;  /* 0x0000002a252a7290 */ /* 0x000fe2000fffe03f */
[----:B-1----:R-:W-:-:S04]  /*0c00*/  @P1 IMAD.WIDE.U32 R18, R19, UR8, R4 ;  /* 0x0000000813121c25 */ /* 0x002fc8000f8e0004 */
[----:B------:R-:W-:Y:S02]  /*0c10*/  @P1 IMAD.IADD R19, R19, 0x1, R15 ;  /* 0x0000000113131824 */ /* 0x000fe400078e020f */
[----:B--2---:R-:W-:-:S04]  /*0c20*/  @!P1 IMAD.WIDE.U32 R10, R4, R13, R10 ;  /* 0x0000000d040a9225 */ /* 0x004fc800078e000a */
[----:B------:R-:W-:Y:S02]  /*0c30*/  @!P1 IMAD.MOV.U32 R18, RZ, RZ, R10 ;  /* 0x000000ffff129224 */ /* 0x000fe400078e000a */
[----:B------:R-:W-:Y:S01]  /*0c40*/  @!P1 IMAD.MOV.U32 R19, RZ, RZ, R11 ;  /* 0x000000ffff139224 */ /* 0x000fe200078e000b */
[----:B------:R-:W-:Y:S06]  /*0c50*/  @!P2 BRA `(.L_x_6) ;  /* 0x00000000000ca947 */ /* 0x000fec0003800000 */
[----:B------:R-:W-:Y:S01]  /*0c60*/  UCGABAR_WAIT ;  /* 0x0000000000007dc7 */ /* 0x000fe20008000000 */
[----:B------:R-:W-:Y:S01]  /*0c70*/  CCTL.IVALL ;  /* 0x00000000ff00798f */ /* 0x000fe20002000000 */
[----:B------:R-:W-:Y:S05]  /*0c80*/  BRA `(.L_x_7) ;  /* 0x0000000000047947 */ /* 0x000fea0003800000 */
.L_x_6:
[----:B------:R-:W-:Y:S06]  /*0c90*/  BAR.SYNC.DEFER_BLOCKING 0x0 ;  /* 0x0000000000007b1d */ /* 0x000fec0000010000 */
.L_x_7:
[----:B------:R-:W-:Y:S05]  /*0ca0*/  @!P3 BRA `(.L_x_8) ;  /* 0x0000002000d8b947 */ /* 0x000fea0003800000 */
[----:B------:R-:W-:-:S13]  /*0cb0*/  ISETP.GT.U32.AND P0, PT, R8, 0x1, PT ;  /* 0x000000010800780c */ /* 0x000fda0003f04070 */
[----:B------:R-:W-:Y:S05]  /*0cc0*/  @P0 EXIT ;  /* 0x000000000000094d */ /* 0x000fea0003800000 */
[----:B------:R-:W-:Y:S01]  /*0cd0*/  ULDC.64 UR4, c[0x0][0x650] ;  /* 0x0001940000047ab9 */ /* 0x000fe20000000a00 */
[----:B------:R-:W-:Y:S01]  /*0ce0*/  PRMT R2, RZ, 0x7610, R2 ;  /* 0x00007610ff027816 */ /* 0x000fe20000000002 */
[----:B------:R-:W-:Y:S01]  /*0cf0*/  IMAD.MOV.U32 R41, RZ, RZ, -0x1 ;  /* 0xffffffffff297424 */ /* 0x000fe200078e00ff */
[----:B------:R-:W-:Y:S01]  /*0d00*/  ISETP.GE.U32.AND P0, PT, R18, UR4, PT ;  /* 0x0000000412007c0c */ /* 0x000fe2000bf06070 */
[----:B------:R-:W-:Y:S02]  /*0d10*/  IMAD.MOV.U32 R42, RZ, RZ, -0x1 ;  /* 0xffffffffff2a7424 */ /* 0x000fe400078e00ff */
[----:B------:R-:W-:Y:S01]  /*0d20*/  IMAD.MOV.U32 R31, RZ, RZ, -0x1 ;  /* 0xffffffffff1f7424 */ /* 0x000fe200078e00ff */
[----:B------:R-:W-:-:S13]  /*0d30*/  ISETP.GE.U32.AND.EX P0, PT, R19, UR5, PT, P0 ;  /* 0x0000000513007c0c */ /* 0x000fda000bf06100 */
[----:B------:R-:W-:Y:S05]  /*0d40*/  @P0 BRA `(.L_x_9) ;  /* 0x0000000400280947 */ /* 0x000fea0003800000 */
[----:B------:R-:W0:Y:S01]  /*0d50*/  LDC.64 R26, c[0x0][0x628] ;  /* 0x00018a00ff1a7b82 */ /* 0x000e220000000a00 */
[----:B------:R-:W-:Y:S02]  /*0d60*/  IMAD.MOV.U32 R10, RZ, RZ, R18 ;  /* 0x000000ffff0a7224 */ /* 0x000fe400078e0012 */
[----:B------:R-:W-:-:S05]  /*0d70*/  IMAD.MOV.U32 R11, RZ, RZ, R19 ;  /* 0x000000ffff0b7224 */ /* 0x000fca00078e0013 */
[----:B------:R-:W1:Y:S08]  /*0d80*/  LDC R2, c[0x0][0x630] ;  /* 0x00018c00ff027b82 */ /* 0x000e700000000800 */
[----:B------:R-:W2:Y:S01]  /*0d90*/  LDC.64 R28, c[0x0][0x620] ;  /* 0x00018800ff1c7b82 */ /* 0x000ea20000000a00 */
[----:B0-----:R-:W-:-:S04]  /*0da0*/  ISETP.NE.U32.AND P0, PT, R26, RZ, PT ;  /* 0x000000ff1a00720c */ /* 0x001fc80003f05070 */
[----:B------:R-:W-:-:S13]  /*0db0*/  ISETP.NE.AND.EX P0, PT, R27, RZ, PT, P0 ;  /* 0x000000ff1b00720c */ /* 0x000fda0003f05300 */
[----:B-12---:R-:W-:Y:S05]  /*0dc0*/  @!P0 BRA `(.L_x_10) ;  /* 0x0000000000288947 */ /* 0x006fea0003800000 */
[----:B------:R-:W0:Y:S02]  /*0dd0*/  LDC R15, c[0x0][0x634] ;  /* 0x00018d00ff0f7b82 */ /* 0x000e240000000800 */
[----:B0-----:R-:W-:-:S05]  /*0de0*/  IADD3 R15, P0, R18, R15, RZ ;  /* 0x0000000f120f7210 */ /* 0x001fca0007f1e0ff */
[----:B------:R-:W-:-:S04]  /*0df0*/  IMAD.X R21, RZ, RZ, R19, P0 ;  /* 0x000000ffff157224 */ /* 0x000fc800000e0613 */
[----:B------:R-:W-:-:S04]  /*0e00*/  IMAD.WIDE.U32 R10, R21, R26, RZ ;  /* 0x0000001a150a7225 */ /* 0x000fc800078e00ff */
[----:B------:R-:W-:-:S04]  /*0e10*/  IMAD.WIDE.U32 R12, P0, R15, R27, R10 ;  /* 0x0000001b0f0c7225 */ /* 0x000fc8000780000a */
[----:B------:R-:W-:-:S04]  /*0e20*/  IMAD.WIDE.U32 R10, R15, R26, RZ ;  /* 0x0000001a0f0a7225 */ /* 0x000fc800078e00ff */
[----:B------:R-:W-:Y:S01]  /*0e30*/  IMAD.X R15, RZ, RZ, RZ, P0 ;  /* 0x000000ffff0f7224 */ /* 0x000fe200000e06ff */
[----:B------:R-:W-:Y:S01]  /*0e40*/  IADD3 RZ, P0, R11, R12, RZ ;  /* 0x0000000c0bff7210 */ /* 0x000fe20007f1e0ff */
[----:B------:R-:W-:-:S04]  /*0e50*/  IMAD.MOV.U32 R14, RZ, RZ, R13 ;  /* 0x000000ffff0e7224 */ /* 0x000fc800078e000d */
[----:B------:R-:W-:-:S08]  /*0e60*/  IMAD.WIDE.U32.X R10, R21, R27, R14, P0 ;  /* 0x0000001b150a7225 */ /* 0x000fd000000e040e */
.L_x_10:
[----:B------:R-:W0:Y:S01]  /*0e70*/  LDC.64 R20, c[0x0][0x640] ;  /* 0x00019000ff147b82 */ /* 0x000e220000000a00 */
[--C-:B------:R-:W-:Y:S01]  /*0e80*/  SHF.R.U64 R31, R10, R2, R11.reuse ;  /* 0x000000020a1f7219 */ /* 0x100fe2000000120b */
[----:B------:R-:W-:Y:S01]  /*0e90*/  IMAD R33, R9, R24, R4 ;  /* 0x0000001809217224 */ /* 0x000fe200078e0204 */
[----:B------:R-:W-:Y:S01]  /*0ea0*/  SHF.R.U32.HI R2, RZ, R2, R11 ;  /* 0x00000002ff027219 */ /* 0x000fe2000001160b */
[----:B------:R-:W-:Y:S01]  /*0eb0*/  IMAD.MOV.U32 R27, RZ, RZ, 0x1 ;  /* 0x00000001ff1b7424 */ /* 0x000fe200078e00ff */
[----:B------:R-:W-:-:S03]  /*0ec0*/  IADD3 R5, P0, RZ, -R31, RZ ;  /* 0x8000001fff057210 */ /* 0x000fc60007f1e0ff */
[----:B------:R-:W1:Y:S02]  /*0ed0*/  LDC R8, c[0x0][0x618] ;  /* 0x00018600ff087b82 */ /* 0x000e640000000800 */
[----:B------:R-:W-:-:S04]  /*0ee0*/  IMAD.X R11, RZ, RZ, ~R2, P0 ;  /* 0x000000ffff0b7224 */ /* 0x000fc800000e0e02 */
[-C--:B------:R-:W-:Y:S02]  /*0ef0*/  IMAD R2, R11, R28.reuse, RZ ;  /* 0x0000001c0b027224 */ /* 0x080fe400078e02ff */
[----:B------:R-:W2:Y:S01]  /*0f00*/  LDC R13, c[0x0][0x608] ;  /* 0x00018200ff0d7b82 */ /* 0x000ea20000000800 */
[----:B------:R-:W-:-:S04]  /*0f10*/  IMAD.WIDE.U32 R10, R5, R28, R18 ;  /* 0x0000001c050a7225 */ /* 0x000fc800078e0012 */
[----:B------:R-:W-:-:S03]  /*0f20*/  IMAD R5, R5, R29, R2 ;  /* 0x0000001d05057224 */ /* 0x000fc600078e0202 */
[----:B------:R-:W3:Y:S01]  /*0f30*/  LDC R14, c[0x0][0x658] ;  /* 0x00019600ff0e7b82 */ /* 0x000ee20000000800 */
[----:B0-----:R-:W-:Y:S01]  /*0f40*/  ISETP.NE.U32.AND P0, PT, R20, RZ, PT ;  /* 0x000000ff1400720c */ /* 0x001fe20003f05070 */
[----:B------:R-:W-:Y:S02]  /*0f50*/  IMAD.IADD R5, R11, 0x1, R5 ;  /* 0x000000010b057824 */ /* 0x000fe400078e0205 */
[----:B------:R-:W-:Y:S01]  /*0f60*/  IMAD.MOV.U32 R11, RZ, RZ, -0x1 ;  /* 0xffffffffff0b7424 */ /* 0x000fe200078e00ff */
[----:B------:R-:W-:-:S03]  /*0f70*/  ISETP.NE.AND.EX P0, PT, R21, RZ, PT, P0 ;  /* 0x000000ff1500720c */ /* 0x000fc60003f05300 */
[----:B------:R-:W0:Y:S01]  /*0f80*/  LDC R41, c[0x0][0x600] ;  /* 0x00018000ff297b82 */ /* 0x000e220000000800 */
[-CC-:B-1----:R-:W-:Y:S02]  /*0f90*/  SHF.R.U64 R15, R10, R8.reuse, R5.reuse ;  /* 0x000000080a0f7219 */ /* 0x182fe40000001205 */
[----:B------:R-:W-:-:S05]  /*0fa0*/  SHF.R.U32.HI R2, RZ, R8, R5 ;  /* 0x00000008ff027219 */ /* 0x000fca0000011605 */
[----:B------:R-:W1:Y:S01]  /*0fb0*/  LDC R25, c[0x0][0x648] ;  /* 0x00019200ff197b82 */ /* 0x000e620000000800 */
[-CC-:B--2---:R-:W-:Y:S02]  /*0fc0*/  SHF.R.U64 R29, R15, R13.reuse, R2.reuse ;  /* 0x0000000d0f1d7219 */ /* 0x184fe40000001202 */
[----:B------:R-:W-:-:S05]  /*0fd0*/  SHF.R.U32.HI R5, RZ, R13, R2 ;  /* 0x0000000dff057219 */ /* 0x000fca0000011602 */
[----:B------:R-:W2:Y:S01]  /*0fe0*/  LDC R26, c[0x0][0x638] ;  /* 0x00018e00ff1a7b82 */ /* 0x000ea20000000800 */
[-CC-:B---3--:R-:W-:Y:S02]  /*0ff0*/  SHF.R.U64 R24, R29, R14.reuse, R5.reuse ;  /* 0x0000000e1d187219 */ /* 0x188fe40000001205 */
[-C--:B------:R-:W-:Y:S02]  /*1000*/  SHF.L.U32 R2, R11, R14.reuse, RZ ;  /* 0x0000000e0b027219 */ /* 0x080fe400000006ff */
[----:B------:R-:W-:Y:S01]  /*1010*/  SHF.R.U32.HI R5, RZ, R14, R5 ;  /* 0x0000000eff057219 */ /* 0x000fe20000011605 */
[----:B------:R-:W-:Y:S01]  /*1020*/  IMAD.MOV.U32 R4, RZ, RZ, R24 ;  /* 0x000000ffff047224 */ /* 0x000fe200078e0018 */
[----:B------:R-:W-:Y:S01]  /*1030*/  LOP3.LUT R12, RZ, R2, RZ, 0x33, !PT ;  /* 0x00000002ff0c7212 */ /* 0x000fe200078e33ff */
[----:B------:R-:W3:Y:S01]  /*1040*/  LDC R28, c[0x0][0x610] ;  /* 0x00018400ff1c7b82 */ /* 0x000ee20000000800 */
[----:B------:R-:W-:Y:S05]  /*1050*/  @!P0 BRA `(.L_x_11) ;  /* 0x0000000000288947 */ /* 0x000fea0003800000 */
[----:B------:R-:W4:Y:S02]  /*1060*/  LDC R11, c[0x0][0x64c] ;  /* 0x00019300ff0b7b82 */ /* 0x000f240000000800 */
[----:B----4-:R-:W-:-:S05]  /*1070*/  IADD3 R11, P0, R24, R11, RZ ;  /* 0x0000000b180b7210 */ /* 0x010fca0007f1e0ff */
        /* <DEDUP_REMOVED lines=8> */
.L_x_11:
[----:B-1----:R-:W-:Y:S01]  /*1100*/  SHF.R.U64 R4, R4, R25, R5 ;  /* 0x0000001904047219 */ /* 0x002fe20000001205 */
[----:B0-----:R-:W-:Y:S01]  /*1110*/  VIADD R8, R41, 0xffffffff ;  /* 0xffffffff29087836 */ /* 0x001fe20000000000 */
[----:B------:R-:W-:Y:S02]  /*1120*/  SHF.L.U32 R2, R27, R14, RZ ;  /* 0x0000000e1b027219 */ /* 0x000fe400000006ff */
[----:B------:R-:W-:Y:S01]  /*1130*/  LOP3.LUT R5, R29, R12, RZ, 0xc0, !PT ;  /* 0x0000000c1d057212 */ /* 0x000fe200078ec0ff */
[----:B------:R-:W-:Y:S01]  /*1140*/  IMAD.MOV R9, RZ, RZ, -R4 ;  /* 0x000000ffff097224 */ /* 0x000fe200078e0a04 */
[----:B------:R-:W-:Y:S02]  /*1150*/  SEL R6, R6, R33, !P1 ;  /* 0x0000002106067207 */ /* 0x000fe40004800000 */
[----:B------:R-:W-:Y:S01]  /*1160*/  LOP3.LUT R8, R15, R8, RZ, 0xc0, !PT ;  /* 0x000000080f087212 */ /* 0x000fe200078ec0ff */
[----:B------:R-:W-:Y:S02]  /*1170*/  IMAD R5, R2, R4, R5 ;  /* 0x0000000402057224 */ /* 0x000fe400078e0205 */
[----:B--2---:R-:W-:-:S02]  /*1180*/  IMAD R2, R9, R26, R24 ;  /* 0x0000001a09027224 */ /* 0x004fc400078e0218 */
[----:B---3--:R-:W-:Y:S02]  /*1190*/  IMAD R6, R5, R28, R6 ;  /* 0x0000001c05067224 */ /* 0x008fe400078e0206 */
[----:B------:R-:W-:Y:S02]  /*11a0*/  IMAD R41, R2, R41, R8 ;  /* 0x0000002902297224 */ /* 0x000fe400078e0208 */
[----:B------:R-:W-:-:S03]  /*11b0*/  IMAD.MOV.U32 R4, RZ, RZ, 0x1 ;  /* 0x00000001ff047424 */ /* 0x000fc600078e00ff */
[----:B------:R-:W-:Y:S02]  /*11c0*/  SEL R42, R41, R6, !P1 ;  /* 0x00000006292a7207 */ /* 0x000fe40004800000 */
[----:B------:R-:W-:Y:S02]  /*11d0*/  PRMT R2, R4, 0x7610, R2 ;  /* 0x0000761004027816 */ /* 0x000fe40000000002 */
[----:B------:R-:W-:-:S07]  /*11e0*/  SEL R41, R6, R41, !P1 ;  /* 0x0000002906297207 */ /* 0x000fce0004800000 */
.L_x_9:
[----:B------:R-:W-:-:S08]  /*11f0*/  NOP ;  /* 0x0000000000007918 */ /* 0x000fd00000000000 */
[----:B------:R-:W0:Y:S02]  /*1200*/  USETMAXREG.TRY_ALLOC.CTAPOOL UP0, 0xe8 ;  /* 0x000000e8000079c8 */ /* 0x000e240008000600 */
[----:B0-----:R-:W-:-:S13]  /*1210*/  PLOP3.LUT P0, PT, PT, PT, UP0, 0x80, 0x0 ;  /* 0x000000000000781c */ /* 0x001fda0003f0f008 */
[----:B------:R-:W-:Y:S05]  /*1220*/  @!P0 BRA `(.L_x_9) ;  /* 0xfffffffc00f08947 */ /* 0x000fea000383ffff */
[----:B------:R-:W-:Y:S01]  /*1230*/  ULDC.64 UR4, c[0x0][0x598] ;  /* 0x0001660000047ab9 */ /* 0x000fe20000000a00 */
[----:B------:R-:W-:Y:S01]  /*1240*/  ULDC.64 UR38, c[0x0][0x208] ;  /* 0x0000820000267ab9 */ /* 0x000fe20000000a00 */
[----:B------:R-:W-:-:S04]  /*1250*/  ISETP.NE.U32.AND P0, PT, RZ, UR4, PT ;  /* 0x00000004ff007c0c */ /* 0x000fc8000bf05070 */
[----:B------:R-:W-:-:S13]  /*1260*/  ISETP.NE.AND.EX P0, PT, RZ, UR5, PT, P0 ;  /* 0x00000005ff007c0c */ /* 0x000fda000bf05300 */
[----:B------:R-:W-:Y:S05]  /*1270*/  @!P0 BRA `(.L_x_12) ;  /* 0x00000000001c8947 */ /* 0x000fea0003800000 */
[----:B------:R-:W0:Y:S02]  /*1280*/  LDC.64 R4, c[0x0][0x598] ;  /* 0x00016600ff047b82 */ /* 0x000e240000000a00 */
[----:B0-----:R-:W2:Y:S02]  /*1290*/  LDG.E.64 R4, desc[UR38][R4.64] ;  /* 0x0000002604047981 */ /* 0x001ea4000c1e1b00 */
[----:B--2---:R-:W-:-:S04]  /*12a0*/  ISETP.NE.U32.AND P0, PT, R4, RZ, PT ;  /* 0x000000ff0400720c */ /* 0x004fc80003f05070 */
[----:B------:R-:W-:-:S13]  /*12b0*/  ISETP.NE.AND.EX P0, PT, R5, RZ, PT, P0 ;  /* 0x000000ff0500720c */ /* 0x000fda0003f05300 */
[----:B------:R-:W-:Y:S05]  /*12c0*/  @!P0 BRA `(.L_x_12) ;  /* 0x0000000000088947 */ /* 0x000fea0003800000 */
[----:B------:R0:W5:Y:S01]  /*12d0*/  LD.E R30, desc[UR38][R4.64] ;  /* 0x00000026041e7980 */ /* 0x000162000c101900 */
[----:B------:R-:W-:Y:S05]  /*12e0*/  BRA `(.L_x_13) ;  /* 0x0000000000247947 */ /* 0x000fea0003800000 */
.L_x_12:
[----:B------:R-:W-:Y:S02]  /*12f0*/  ULDC.64 UR4, c[0x0][0x588] ;  /* 0x0001620000047ab9 */ /* 0x000fe40000000a00 */
[----:B------:R-:W-:-:S04]  /*1300*/  ISETP.NE.U32.AND P0, PT, RZ, UR4, PT ;  /* 0x00000004ff007c0c */ /* 0x000fc8000bf05070 */
[----:B------:R-:W-:-:S13]  /*1310*/  ISETP.NE.AND.EX P0, PT, RZ, UR5, PT, P0 ;  /* 0x00000005ff007c0c */ /* 0x000fda000bf05300 */
[----:B------:R-:W-:Y:S05]  /*1320*/  @!P0 BRA `(.L_x_14) ;  /* 0x00000000000c8947 */ /* 0x000fea0003800000 */
[----:B------:R-:W0:Y:S02]  /*1330*/  LDC.64 R4, c[0x0][0x588] ;  /* 0x00016200ff047b82 */ /* 0x000e240000000a00 */
[----:B0-----:R1:W5:Y:S01]  /*1340*/  LDG.E R30, desc[UR38][R4.64] ;  /* 0x00000026041e7981 */ /* 0x001362000c1e1900 */
[----:B------:R-:W-:Y:S05]  /*1350*/  BRA `(.L_x_13) ;  /* 0x0000000000087947 */ /* 0x000fea0003800000 */
.L_x_14:
[----:B------:R-:W-:Y:S02]  /*1360*/  ULDC UR4, c[0x0][0x580] ;  /* 0x0001600000047ab9 */ /* 0x000fe40000000800 */
[----:B------:R-:W-:-:S07]  /*1370*/  IMAD.U32 R30, RZ, RZ, UR4 ;  /* 0x00000004ff1e7e24 */ /* 0x000fce000f8e00ff */
.L_x_13:
[----:B------:R-:W-:Y:S02]  /*1380*/  ULDC.64 UR4, c[0x0][0x5a0] ;  /* 0x0001680000047ab9 */ /* 0x000fe40000000a00 */
[----:B------:R-:W-:-:S04]  /*1390*/  ISETP.NE.U32.AND P0, PT, RZ, UR4, PT ;  /* 0x00000004ff007c0c */ /* 0x000fc8000bf05070 */
[----:B------:R-:W-:-:S13]  /*13a0*/  ISETP.NE.AND.EX P0, PT, RZ, UR5, PT, P0 ;  /* 0x00000005ff007c0c */ /* 0x000fda000bf05300 */
[----:B------:R-:W-:Y:S05]  /*13b0*/  @!P0 BRA `(.L_x_15) ;  /* 0x00000000001c8947 */ /* 0x000fea0003800000 */
[----:B01----:R-:W0:Y:S02]  /*13c0*/  LDC.64 R4, c[0x0][0x5a0] ;  /* 0x00016800ff047b82 */ /* 0x003e240000000a00 */
[----:B0-----:R-:W2:Y:S02]  /*13d0*/  LDG.E.64 R4, desc[UR38][R4.64] ;  /* 0x0000002604047981 */ /* 0x001ea4000c1e1b00 */
[----:B--2---:R-:W-:-:S04]  /*13e0*/  ISETP.NE.U32.AND P0, PT, R4, RZ, PT ;  /* 0x000000ff0400720c */ /* 0x004fc80003f05070 */
[----:B------:R-:W-:-:S13]  /*13f0*/  ISETP.NE.AND.EX P0, PT, R5, RZ, PT, P0 ;  /* 0x000000ff0500720c */ /* 0x000fda0003f05300 */
[----:B------:R-:W-:Y:S05]  /*1400*/  @!P0 BRA `(.L_x_15) ;  /* 0x0000000000088947 */ /* 0x000fea0003800000 */
[----:B------:R0:W5:Y:S01]  /*1410*/  LD.E R32, desc[UR38][R4.64] ;  /* 0x0000002604207980 */ /* 0x000162000c101900 */
[----:B------:R-:W-:Y:S05]  /*1420*/  BRA `(.L_x_16) ;  /* 0x0000000000247947 */ /* 0x000fea0003800000 */
.L_x_15:
[----:B------:R-:W-:Y:S02]  /*1430*/  ULDC.64 UR4, c[0x0][0x590] ;  /* 0x0001640000047ab9 */ /* 0x000fe40000000a00 */
[----:B------:R-:W-:-:S04]  /*1440*/  ISETP.NE.U32.AND P0, PT, RZ, UR4, PT ;  /* 0x00000004ff007c0c */ /* 0x000fc8000bf05070 */
[----:B------:R-:W-:-:S13]  /*1450*/  ISETP.NE.AND.EX P0, PT, RZ, UR5, PT, P0 ;  /* 0x00000005ff007c0c */ /* 0x000fda000bf05300 */
[----:B------:R-:W-:Y:S05]  /*1460*/  @!P0 BRA `(.L_x_17) ;  /* 0x00000000000c8947 */ /* 0x000fea0003800000 */
[----:B------:R-:W2:Y:S02]  /*1470*/  LDC.64 R32, c[0x0][0x590] ;  /* 0x00016400ff207b82 */ /* 0x000ea40000000a00 */
[----:B--2---:R2:W5:Y:S01]  /*1480*/  LDG.E R32, desc[UR38][R32.64] ;  /* 0x0000002620207981 */ /* 0x004562000c1e1900 */
[----:B------:R-:W-:Y:S05]  /*1490*/  BRA `(.L_x_16) ;  /* 0x0000000000087947 */ /* 0x000fea0003800000 */
.L_x_17:
[----:B------:R-:W-:Y:S02]  /*14a0*/  ULDC UR4, c[0x0][0x584] ;  /* 0x0001610000047ab9 */ /* 0x000fe40000000800 */
[----:B------:R-:W-:-:S07]  /*14b0*/  IMAD.U32 R32, RZ, RZ, UR4 ;  /* 0x00000004ff207e24 */ /* 0x000fce000f8e00ff */
.L_x_16:
[----:B------:R-:W-:-:S13]  /*14c0*/  LOP3.LUT P0, RZ, R2, 0xff, RZ, 0xc0, !PT ;  /* 0x000000ff02ff7812 */ /* 0x000fda000780c0ff */
[----:B------:R-:W-:Y:S05]  /*14d0*/  @!P0 EXIT ;  /* 0x000000000000894d */ /* 0x000fea0003800000 */
[----:B------:R-:W3:Y:S01]  /*14e0*/  LDC R34, c[0x0][0x658] ;  /* 0x00019600ff227b82 */ /* 0x000ee20000000800 */
[----:B------:R-:W-:Y:S01]  /*14f0*/  ULDC.64 UR6, c[0x0][0x288] ;  /* 0x0000a20000067ab9 */ /* 0x000fe20000000a00 */
[----:B------:R-:W-:Y:S01]  /*1500*/  LOP3.LUT R7, R7, 0x1, RZ, 0xc0, !PT ;  /* 0x0000000107077812 */ /* 0x000fe200078ec0ff */
[----:B------:R-:W-:Y:S01]  /*1510*/  UIADD3 UR4, UR7, 0x1f, URZ ;  /* 0x0000001f07047890 */ /* 0x000fe2000fffe03f */
[----:B------:R-:W-:Y:S01]  /*1520*/  SHF.R.U32.HI R2, RZ, 0x2, R3 ;  /* 0x00000002ff027819 */ /* 0x000fe20000011603 */
[----:B------:R-:W-:Y:S01]  /*1530*/  IMAD.MOV.U32 R9, RZ, RZ, 0x1 ;  /* 0x00000001ff097424 */ /* 0x000fe200078e00ff */
[----:B------:R-:W-:Y:S01]  /*1540*/  SHF.R.U32.HI R0, RZ, 0x1, R0 ;  /* 0x00000001ff007819 */ /* 0x000fe20000011600 */
[----:B------:R-:W-:Y:S01]  /*1550*/  USHF.R.S32.HI UR5, URZ, 0x1f, UR4 ;  /* 0x0000001f3f057899 */ /* 0x000fe20008011404 */
[----:B------:R-:W4:Y:S01]  /*1560*/  LDC.64 R36, c[0x0][0x5c8] ;  /* 0x00017200ff247b82 */ /* 0x000f220000000a00 */
[----:B01----:R-:W-:Y:S01]  /*1570*/  IMAD.SHL.U32 R5, R7, 0x40, RZ ;  /* 0x0000004007057824 */ /* 0x003fe200078e00ff */
[----:B------:R-:W-:Y:S01]  /*1580*/  LOP3.LUT R2, R2, 0x7, RZ, 0xc0, !PT ;  /* 0x0000000702027812 */ /* 0x000fe200078ec0ff */
[----:B------:R-:W-:Y:S01]  /*1590*/  ULEA.HI UR5, UR5, UR4, URZ, 0x5 ;  /* 0x0000000405057291 */ /* 0x000fe2000f8f283f */
[----:B------:R-:W-:Y:S01]  /*15a0*/  LOP3.LUT R29, R0, 0x30, RZ, 0xc0, !PT ;  /* 0x00000030001d7812 */ /* 0x000fe200078ec0ff */
[----:B------:R-:W-:Y:S01]  /*15b0*/  IMAD.U32 R4, RZ, RZ, UR6 ;  /* 0x00000006ff047e24 */ /* 0x000fe2000f8e00ff */
[--C-:B------:R-:W-:Y:S01]  /*15c0*/  LOP3.LUT R28, R5, 0x40, R2.reuse, 0xe2, !PT ;  /* 0x00000040051c7812 */ /* 0x100fe200078ee202 */
[----:B------:R-:W-:Y:S01]  /*15d0*/  USHF.R.S32.HI UR43, URZ, 0x5, UR5 ;  /* 0x000000053f2b7899 */ /* 0x000fe20008011405 */
[-C--:B------:R-:W-:Y:S01]  /*15e0*/  IADD3 R2, RZ, -R29.reuse, -R2 ;  /* 0x8000001dff027210 */ /* 0x080fe20007ffe802 */
[----:B------:R-:W-:Y:S01]  /*15f0*/  IMAD.MOV.U32 R5, RZ, RZ, -0x1 ;  /* 0xffffffffff057424 */ /* 0x000fe200078e00ff */
[C---:B--2---:R-:W-:Y:S01]  /*1600*/  LOP3.LUT R33, R3.reuse, 0x3, RZ, 0xc0, !PT ;  /* 0x0000000303217812 */ /* 0x044fe200078ec0ff */
[----:B------:R-:W-:Y:S01]  /*1610*/  UISETP.LT.AND UP0, UPT, UR43, 0x1, UPT ;  /* 0x000000012b00788c */ /* 0x000fe2000bf01270 */
[----:B------:R-:W-:Y:S01]  /*1620*/  LOP3.LUT R38, R3, 0x80, RZ, 0xc0, !PT ;  /* 0x0000008003267812 */ /* 0x000fe200078ec0ff */
[----:B------:R-:W-:Y:S01]  /*1630*/  IMAD R2, R7, -0x40, R2 ;  /* 0xffffffc007027824 */ /* 0x000fe200078e0202 */
[----:B------:R-:W-:Y:S01]  /*1640*/  ULDC UR4, c[0x0][0x284] ;  /* 0x0000a10000047ab9 */ /* 0x000fe20000000800 */
[----:B------:R-:W-:Y:S01]  /*1650*/  LOP3.LUT R28, R28, R29, RZ, 0xfc, !PT ;  /* 0x0000001d1c1c7212 */ /* 0x000fe200078efcff */
[----:B------:R-:W-:Y:S01]  /*1660*/  USEL UR44, UR43, 0x1, UP0 ;  /* 0x000000012b2c7887 */ /* 0x000fe20008000000 */
[-C--:B---3--:R-:W-:Y:S01]  /*1670*/  SHF.L.U32 R5, R5, R34.reuse, RZ ;  /* 0x0000002205057219 */ /* 0x088fe200000006ff */
[----:B------:R-:W-:Y:S01]  /*1680*/  IMAD R33, R33, -0x2, R4 ;  /* 0xfffffffe21217824 */ /* 0x000fe200078e0204 */
[----:B------:R-:W-:Y:S01]  /*1690*/  SHF.L.U32 R34, R9, R34, RZ ;  /* 0x0000002209227219 */ /* 0x000fe200000006ff */
[----:B------:R-:W-:Y:S01]  /*16a0*/  VIADD R40, R2, UR4 ;  /* 0x0000000402287c36 */ /* 0x000fe20008000000 */
[----:B------:R-:W-:Y:S01]  /*16b0*/  LOP3.LUT R52, R16, 0x1, RZ, 0xfc, !PT ;  /* 0x0000000110347812 */ /* 0x000fe200078efcff */
[----:B------:R-:W-:Y:S01]  /*16c0*/  IMAD.MOV.U32 R29, RZ, RZ, RZ ;  /* 0x000000ffff1d7224 */ /* 0x000fe200078e00ff */
[----:B------:R-:W-:Y:S01]  /*16d0*/  SHF.R.U32.HI R38, RZ, 0x7, R38 ;  /* 0x00000007ff267819 */ /* 0x000fe20000011626 */
[----:B------:R-:W-:Y:S01]  /*16e0*/  UIADD3 UR44, UR43, -UR44, URZ ;  /* 0x8000002c2b2c7290 */ /* 0x000fe2000fffe03f */
[C---:B----4-:R-:W-:Y:S01]  /*16f0*/  SHF.L.U64.HI R35, R36.reuse, 0x3, R37 ;  /* 0x0000000324237819 */ /* 0x050fe20000010225 */
[----:B------:R-:W-:Y:S01]  /*1700*/  IMAD.SHL.U32 R36, R36, 0x8, RZ ;  /* 0x0000000824247824 */ /* 0x000fe200078e00ff */
[----:B------:R-:W-:Y:S01]  /*1710*/  LOP3.LUT R39, RZ, R5, RZ, 0x33, !PT ;  /* 0x00000005ff277212 */ /* 0x000fe200078e33ff */
[----:B------:R-:W-:Y:S01]  /*1720*/  IMAD.SHL.U32 R37, R3, 0x2, RZ ;  /* 0x0000000203257824 */ /* 0x000fe200078e00ff */
[----:B------:R-:W-:Y:S01]  /*1730*/  UMOV UR40, URZ ;  /* 0x0000003f00287c82 */ /* 0x000fe20008000000 */
[----:B------:R-:W-:-:S06]  /*1740*/  UMOV UR41, URZ ;  /* 0x0000003f00297c82 */ /* 0x000fcc0008000000 */
.L_x_43:
[----:B0-----:R-:W0:Y:S01]  /*1750*/  SHFL.IDX PT, R0, R38, RZ, 0x1f ;  /* 0x00001fff26007589 */ /* 0x001e2200000e0000 */
[----:B------:R-:W1:Y:S01]  /*1760*/  S2UR UR7, SR_CgaCtaId ;  /* 0x00000000000779c3 */ /* 0x000e620000008800 */
[----:B------:R-:W-:Y:S01]  /*1770*/  UMOV UR6, 0x400 ;  /* 0x0000040000067882 */ /* 0x000fe20000000000 */
[----:B0-----:R-:W-:Y:S01]  /*1780*/  R2UR UR4, R0 ;  /* 0x00000000000472ca */ /* 0x001fe200000e0000 */
[----:B-1----:R-:W-:-:S12]  /*1790*/  ULEA UR6, UR7, UR6, 0x18 ;  /* 0x0000000607067291 */ /* 0x002fd8000f8ec03f */
[----:B------:R-:W-:-:S04]  /*17a0*/  ULEA.HI UR5, UR4, UR4, URZ, 0x1 ;  /* 0x0000000404057291 */ /* 0x000fc8000f8f083f */
[----:B------:R-:W-:-:S04]  /*17b0*/  ULOP3.LUT UR5, UR5, 0xffffe, URZ, 0xc0, !UPT ;  /* 0x000ffffe05057892 */ /* 0x000fc8000f8ec03f */
[----:B------:R-:W-:-:S03]  /*17c0*/  UIADD3 UR5, UR4, -UR5, URZ ;  /* 0x8000000504057290 */ /* 0x000fc6000fffe03f */
[----:B------:R-:W-:Y:S01]  /*17d0*/  ULDC UR4, c[0x0][0x28c] ;  /* 0x0000a30000047ab9 */ /* 0x000fe20000000800 */
[----:B------:R-:W-:Y:S01]  /*17e0*/  ULEA UR5, UR5, UR6, 0xc ;  /* 0x0000000605057291 */ /* 0x000fe2000f8e603f */
[----:B------:R-:W-:-:S03]  /*17f0*/  ISETP.LT.AND P0, PT, RZ, UR4, PT ;  /* 0x00000004ff007c0c */ /* 0x000fc6000bf01270 */
[----:B------:R-:W-:-:S04]  /*1800*/  UIADD3 UR5, UR5, 0x280, URZ ;  /* 0x0000028005057890 */ /* 0x000fc8000fffe03f */
[----:B------:R-:W-:-:S04]  /*1810*/  USHF.R.U32.HI UR5, URZ, 0x4, UR5 ;  /* 0x000000043f057899 */ /* 0x000fc80008011605 */
[----:B------:R-:W-:-:S04]  /*1820*/  ULOP3.LUT UR5, UR5, 0x3fff, URZ, 0xc0, !UPT ;  /* 0x00003fff05057892 */ /* 0x000fc8000f8ec03f */
[----:B------:R-:W-:Y:S01]  /*1830*/  ULOP3.LUT UR45, UR5, 0x10000, URZ, 0xfc, !UPT ;  /* 0x00010000052d7892 */ /* 0x000fe2000f8efc3f */
[----:B-----5:R-:W-:Y:S11]  /*1840*/  @P0 BRA `(.L_x_18) ;  /* 0x0000000000400947 */ /* 0x020ff60003800000 */
[----:B------:R-:W-:Y:S01]  /*1850*/  MOV R0, 0x0 ;  /* 0x0000000000007802 */ /* 0x000fe20000000f00 */
[----:B------:R-:W-:Y:S01]  /*1860*/  ULDC.64 UR4, c[0x4][0x68] ;  /* 0x01001a0000047ab9 */ /* 0x000fe20000000a00 */
[----:B------:R-:W-:Y:S01]  /*1870*/  ULDC.64 UR6, c[0x4][0x8] ;  /* 0x0100020000067ab9 */ /* 0x000fe20000000a00 */
[----:B------:R-:W-:Y:S01]  /*1880*/  IMAD.U32 R4, RZ, RZ, UR4 ;  /* 0x00000004ff047e24 */ /* 0x000fe2000f8e00ff */
[----:B------:R0:W1:Y:S01]  /*1890*/  LDC.64 R2, c[0x4][R0] ;  /* 0x0100000000027b82 */ /* 0x0000620000000a00 */
[----:B------:R-:W-:Y:S01]  /*18a0*/  IMAD.U32 R5, RZ, RZ, UR5 ;  /* 0x00000005ff057e24 */ /* 0x000fe2000f8e00ff */
[----:B------:R-:W-:Y:S01]  /*18b0*/  ULDC.64 UR4, c[0x4][0x70] ;  /* 0x01001c0000047ab9 */ /* 0x000fe20000000a00 */
[----:B------:R-:W-:Y:S02]  /*18c0*/  IMAD.U32 R10, RZ, RZ, UR6 ;  /* 0x00000006ff0a7e24 */ /* 0x000fe4000f8e00ff */
[----:B------:R-:W-:Y:S02]  /*18d0*/  IMAD.U32 R6, RZ, RZ, UR4 ;  /* 0x00000004ff067e24 */ /* 0x000fe4000f8e00ff */
[----:B------:R-:W-:-:S02]  /*18e0*/  IMAD.U32 R7, RZ, RZ, UR5 ;  /* 0x00000005ff077e24 */ /* 0x000fc4000f8e00ff */
[----:B------:R-:W-:Y:S02]  /*18f0*/  IMAD.U32 R11, RZ, RZ, UR7 ;  /* 0x00000007ff0b7e24 */ /* 0x000fe4000f8e00ff */
[----:B------:R-:W-:Y:S02]  /*1900*/  IMAD.MOV.U32 R8, RZ, RZ, 0x1e1 ;  /* 0x000001e1ff087424 */ /* 0x000fe400078e00ff */
[----:B------:R-:W-:Y:S02]  /*1910*/  IMAD.MOV.U32 R12, RZ, RZ, 0x1 ;  /* 0x00000001ff0c7424 */ /* 0x000fe400078e00ff */
[----:B0-----:R-:W-:-:S07]  /*1920*/  IMAD.MOV.U32 R13, RZ, RZ, RZ ;  /* 0x000000ffff0d7224 */ /* 0x001fce00078e00ff */
[----:B------:R-:W-:-:S07]  /*1930*/  LEPC R20, `(.L_x_18) ;  /* 0x000000001014794e */ /* 0x000fce0000000000 */
[----:B-1---5:R-:W-:Y:S05]  /*1940*/  CALL.ABS.NOINC R2 ;  /* 0x0000000002007343 */ /* 0x022fea0003c00000 */
.L_x_18:
[----:B------:R-:W-:-:S13]  /*1950*/  ISETP.NE.AND P0, PT, R52, 0x3, PT ;  /* 0x000000033400780c */ /* 0x000fda0003f05270 */
[----:B------:R-:W-:Y:S05]  /*1960*/  @!P0 BRA `(.L_x_19) ;  /* 0x0000000000048947 */ /* 0x000fea0003800000 */
[----:B------:R-:W-:Y:S01]  /*1970*/  BPT.TRAP 0x1 ;  /* 0x000000040000795c */ /* 0x000fe20000300000 */
.L_x_19:
[----:B------:R-:W0:Y:S01]  /*1980*/  S2UR UR5, SR_CgaCtaId ;  /* 0x00000000000579c3 */ /* 0x000e220000008800 */
[----:B------:R-:W-:Y:S01]  /*1990*/  UMOV UR4, 0x400 ;  /* 0x0000040000047882 */ /* 0x000fe20000000000 */
[----:B------:R-:W-:Y:S02]  /*19a0*/  IMAD.U32 R3, RZ, RZ, UR40 ;  /* 0x00000028ff037e24 */ /* 0x000fe4000f8e00ff */
[----:B------:R-:W-:-:S03]  /*19b0*/  IMAD.U32 R0, RZ, RZ, UR41 ;  /* 0x00000029ff007e24 */ /* 0x000fc6000f8e00ff */
[----:B------:R-:W-:Y:S01]  /*19c0*/  SHF.L.U32 R3, R3, 0x1f, RZ ;  /* 0x0000001f03037819 */ /* 0x000fe200000006ff */
[----:B0-----:R-:W-:-:S06]  /*19d0*/  ULEA UR4, UR5, UR4, 0x18 ;  /* 0x0000000405047291 */ /* 0x001fcc000f8ec03f */
[----:B------:R-:W-:-:S04]  /*19e0*/  IMAD.U32 R5, RZ, RZ, UR4 ;  /* 0x00000004ff057e24 */ /* 0x000fc8000f8e00ff */
[----:B------:R-:W-:-:S04]  /*19f0*/  IMAD R0, R0, 0x8, R5 ;  /* 0x0000000800007824 */ /* 0x000fc800078e0205 */
[----:B------:R0:W1:Y:S01]  /*1a00*/  SYNCS.PHASECHK.TRANS64.TRYWAIT P1, [R0+URZ], R3 ;  /* 0x00000003000075a7 */ /* 0x000062000802017f */
[----:B------:R-:W-:Y:S05]  /*1a10*/  @!P0 BRA `(.L_x_20) ;  /* 0x0000000000048947 */ /* 0x000fea0003800000 */
[----:B------:R-:W-:Y:S01]  /*1a20*/  BPT.TRAP 0x1 ;  /* 0x000000040000795c */ /* 0x000fe20000300000 */
.L_x_20:
[----:B------:R-:W-:-:S05]  /*1a30*/  IMAD.U32 R2, RZ, RZ, UR44 ;  /* 0x0000002cff027e24 */ /* 0x000fca000f8e00ff */
[----:B------:R-:W-:Y:S01]  /*1a40*/  ISETP.GE.AND P2, PT, R2, 0x1, PT ;  /* 0x000000010200780c */ /* 0x000fe20003f46270 */
[----:B-1----:R-:W-:-:S12]  /*1a50*/  @P1 BRA `(.L_x_21) ;  /* 0x0000000000081947 */ /* 0x002fd80003800000 */
[----:B------:R-:W1:Y:S02]  /*1a60*/  SYNCS.PHASECHK.TRANS64.TRYWAIT P1, [R0+URZ], R3 ;  /* 0x00000003000075a7 */ /* 0x000e64000802017f */
[----:B-1----:R-:W-:Y:S05]  /*1a70*/  @!P1 BRA `(.L_x_22) ;  /* 0x0000003400d49947 */ /* 0x002fea0003800000 */
.L_x_21:
[----:B------:R-:W-:Y:S05]  /*1a80*/  WARPSYNC.ALL ;  /* 0x0000000000007948 */ /* 0x000fea0003800000 */
[----:B------:R-:W-:Y:S01]  /*1a90*/  R2UR UR4, R5 ;  /* 0x00000000050472ca */ /* 0x000fe200000e0000 */
[----:B------:R-:W-:Y:S01]  /*1aa0*/  WARPGROUP.ARRIVE ;  /* 0x00000000000079c5 */ /* 0x000fe20000000000 */
[----:B------:R-:W-:Y:S01]  /*1ab0*/  UMOV UR5, 0x80000020 ;  /* 0x8000002000057882 */ /* 0x000fe20000000000 */
[----:B------:R-:W-:-:S10]  /*1ac0*/  UMOV UR7, 0x80000000 ;  /* 0x8000000000077882 */ /* 0x000fd40000000000 */
[----:B------:R-:W-:-:S04]  /*1ad0*/  UIADD3 UR4, UR4, 0x34280, URZ ;  /* 0x0003428004047890 */ /* 0x000fc8000fffe03f */
[----:B------:R-:W-:-:S04]  /*1ae0*/  USHF.R.U32.HI UR4, URZ, 0x4, UR4 ;  /* 0x000000043f047899 */ /* 0x000fc80008011604 */
[----:B------:R-:W-:-:S04]  /*1af0*/  ULOP3.LUT UR4, UR4, 0x3fff, URZ, 0xc0, !UPT ;  /* 0x00003fff04047892 */ /* 0x000fc8000f8ec03f */
[----:B------:R-:W-:Y:S02]  /*1b00*/  ULOP3.LUT UR9, UR4, 0x10000, URZ, 0xfc, !UPT ;  /* 0x0001000004097892 */ /* 0x000fe4000f8efc3f */
[----:B------:R-:W-:Y:S02]  /*1b10*/  ULEA UR4, UR41, UR45, 0x9 ;  /* 0x0000002d29047291 */ /* 0x000fe4000f8e483f */
[----:B------:R-:W-:-:S09]  /*1b20*/  ULEA UR6, UR41, UR9, 0x5 ;  /* 0x0000000929067291 */ /* 0x000fd2000f8e283f */
[----:B------:R-:W-:Y:S01]  /*1b30*/  HGMMA.64x8x16.F32 R24, gdesc[UR4], RZ, !UPT, gsb0 ;  /* 0x00000000041879f0 */ /* 0x000fe2000c0008ff */
[----:B------:R-:W-:Y:S02]  /*1b40*/  UIADD3 UR4, UR4, 0x2, URZ ;  /* 0x0000000204047890 */ /* 0x000fe4000fffe03f */
[----:B------:R-:W-:Y:S01]  /*1b50*/  UIADD3 UR6, UR6, 0x2, URZ ;  /* 0x0000000206067890 */ /* 0x000fe2000fffe03f */
[----:B------:R-:W-:Y:S01]  /*1b60*/  UMOV UR5, 0x80000020 ;  /* 0x8000002000057882 */ /* 0x000fe20000000000 */
[----:B------:R-:W-:Y:S01]  /*1b70*/  UMOV UR7, 0x80000000 ;  /* 0x8000000000077882 */ /* 0x000fe20000000000 */
[----:B------:R-:W-:Y:S02]  /*1b80*/  WARPGROUP.DEPBAR.LE gsb0, 0x0 ;  /* 0x00008000000079c5 */ /* 0x000fe40000010000 */
[----:B------:R-:W-:-:S06]  /*1b90*/  WARPGROUP.ARRIVE ;  /* 0x00000000000079c5 */ /* 0x000fcc0000000000 */
[----:B------:R-:W-:Y:S03]  /*1ba0*/  HGMMA.64x8x16.F32 R24, gdesc[UR4], R24, gsb0 ;  /* 0x00000000041879f0 */ /* 0x000fe60008000818 */
[----:B------:R-:W-:Y:S02]  /*1bb0*/  WARPGROUP.DEPBAR.LE gsb0, 0x0 ;  /* 0x00008000000079c5 */ /* 0x000fe40000010000 */
[----:B------:R-:W-:Y:S05]  /*1bc0*/  @!P2 BRA `(.L_x_23) ;  /* 0x0000000000e8a947 */ /* 0x000fea0003800000 */
[----:B------:R-:W-:Y:S01]  /*1bd0*/  UIADD3 UR4, UR41, 0x1, URZ ;  /* 0x0000000129047890 */ /* 0x000fe2000fffe03f */
[----:B01----:R-:W-:Y:S02]  /*1be0*/  IMAD.U32 R0, RZ, RZ, UR44 ;  /* 0x0000002cff007e24 */ /* 0x003fe4000f8e00ff */
[----:B------:R-:W-:Y:S01]  /*1bf0*/  IMAD.U32 R2, RZ, RZ, UR41 ;  /* 0x00000029ff027e24 */ /* 0x000fe2000f8e00ff */
[----:B------:R-:W-:-:S04]  /*1c00*/  UISETP.NE.AND UP0, UPT, UR4, 0x1a, UPT ;  /* 0x0000001a0400788c */ /* 0x000fc8000bf05270 */
[----:B------:R-:W-:Y:S02]  /*1c10*/  USEL UR5, URZ, 0x1, UP0 ;  /* 0x000000013f057887 */ /* 0x000fe40008000000 */
[----:B------:R-:W-:Y:S02]  /*1c20*/  USEL UR8, UR4, URZ, UP0 ;  /* 0x0000003f04087287 */ /* 0x000fe40008000000 */
[----:B------:R-:W-:-:S06]  /*1c30*/  ULOP3.LUT UR5, UR40, UR5, URZ, 0x3c, !UPT ;  /* 0x0000000528057292 */ /* 0x000fcc000f8e3c3f */
[----:B------:R-:W-:-:S07]  /*1c40*/  IMAD.U32 R7, RZ, RZ, UR5 ;  /* 0x00000005ff077e24 */ /* 0x000fce000f8e00ff */
.L_x_30:
[----:B------:R-:W-:Y:S05]  /*1c50*/  @!P0 BRA `(.L_x_24) ;  /* 0x0000000000048947 */ /* 0x000fea0003800000 */
[----:B------:R-:W-:Y:S01]  /*1c60*/  BPT.TRAP 0x1 ;  /* 0x000000040000795c */ /* 0x000fe20000300000 */
.L_x_24:
[----:B------:R-:W0:Y:S01]  /*1c70*/  S2UR UR5, SR_CgaCtaId ;  /* 0x00000000000579c3 */ /* 0x000e220000008800 */
[----:B------:R-:W-:Y:S01]  /*1c80*/  UMOV UR4, 0x400 ;  /* 0x0000040000047882 */ /* 0x000fe20000000000 */
[----:B------:R-:W-:Y:S01]  /*1c90*/  IMAD.U32 R6, RZ, RZ, UR8 ;  /* 0x00000008ff067e24 */ /* 0x000fe2000f8e00ff */
[----:B------:R-:W-:Y:S01]  /*1ca0*/  SHF.L.U32 R4, R7, 0x1f, RZ ;  /* 0x0000001f07047819 */ /* 0x000fe200000006ff */
[----:B0-----:R-:W-:-:S06]  /*1cb0*/  ULEA UR4, UR5, UR4, 0x18 ;  /* 0x0000000405047291 */ /* 0x001fcc000f8ec03f */
[----:B------:R-:W-:-:S04]  /*1cc0*/  IMAD.U32 R5, RZ, RZ, UR4 ;  /* 0x00000004ff057e24 */ /* 0x000fc8000f8e00ff */
[----:B------:R-:W-:-:S04]  /*1cd0*/  IMAD R3, R6, 0x8, R5 ;  /* 0x0000000806037824 */ /* 0x000fc800078e0205 */
[----:B------:R0:W1:Y:S01]  /*1ce0*/  SYNCS.PHASECHK.TRANS64.TRYWAIT P1, [R3+URZ], R4 ;  /* 0x00000004030075a7 */ /* 0x000062000802017f */
[----:B------:R-:W-:Y:S05]  /*1cf0*/  @!P0 BRA `(.L_x_25) ;  /* 0x0000000000048947 */ /* 0x000fea0003800000 */
[----:B------:R-:W-:Y:S01]  /*1d00*/  BPT.TRAP 0x1 ;  /* 0x000000040000795c */ /* 0x000fe20000300000 */
.L_x_25:
[----:B-1----:R-:W-:Y:S05]  /*1d10*/  @P1 BRA `(.L_x_26) ;  /* 0x0000000000081947 */ /* 0x002fea0003800000 */
[----:B------:R-:W1:Y:S02]  /*1d20*/  SYNCS.PHASECHK.TRANS64.TRYWAIT P1, [R3+URZ], R4 ;  /* 0x00000004030075a7 */ /* 0x000e64000802017f */
[----:B-1----:R-:W-:Y:S05]  /*1d30*/  @!P1 BRA `(.L_x_27) ;  /* 0x0000003400389947 */ /* 0x002fea0003800000 */
.L_x_26:
[----:B------:R-:W-:Y:S01]  /*1d40*/  ULEA UR4, UR8, UR45, 0x9 ;  /* 0x0000002d08047291 */ /* 0x000fe2000f8e483f */
[----:B------:R-:W-:Y:S01]  /*1d50*/  WARPGROUP.ARRIVE ;  /* 0x00000000000079c5 */ /* 0x000fe20000000000 */
[----:B------:R-:W-:Y:S01]  /*1d60*/  ULEA UR6, UR8, UR9, 0x5 ;  /* 0x0000000908067291 */ /* 0x000fe2000f8e283f */
[----:B------:R-:W-:Y:S01]  /*1d70*/  UMOV UR5, 0x80000020 ;  /* 0x8000002000057882 */ /* 0x000fe20000000000 */
[----:B------:R-:W-:-:S07]  /*1d80*/  UMOV UR7, 0x80000000 ;  /* 0x8000000000077882 */ /* 0x000fce0000000000 */
[----:B------:R-:W-:Y:S01]  /*1d90*/  HGMMA.64x8x16.F32 R24, gdesc[UR4], R24, gsb0 ;  /* 0x00000000041879f0 */ /* 0x000fe20008000818 */
        /* <DEDUP_REMOVED lines=9> */
[----:B------:R-:W-:Y:S01]  /*1e30*/  BPT.TRAP 0x1 ;  /* 0x000000040000795c */ /* 0x000fe20000300000 */
.L_x_28:
[----:B------:R-:W-:-:S13]  /*1e40*/  ISETP.NE.AND P1, PT, R23, RZ, PT ;  /* 0x000000ff1700720c */ /* 0x000fda0003f25270 */
[----:B01----:R-:W-:-:S04]  /*1e50*/  @P1 IMAD R3, R2, 0x8, R5 ;  /* 0x0000000802031824 */ /* 0x003fc800078e0205 */
[----:B------:R-:W-:-:S05]  /*1e60*/  @P1 VIADD R3, R3, 0xd0 ;  /* 0x000000d003031836 */ /* 0x000fca0000000000 */
[----:B------:R-:W-:-:S04]  /*1e70*/  @P1 PRMT R3, R22, 0x654, R3 ;  /* 0x0000065416031816 */ /* 0x000fc80000000003 */
[----:B------:R0:W-:Y:S01]  /*1e80*/  @P1 SYNCS.ARRIVE.TRANS64.RED.A1T0 RZ, [R3+URZ], RZ ;  /* 0x000000ff03ff19a7 */ /* 0x0001e2000810043f */
[----:B------:R-:W-:-:S13]  /*1e90*/  ISETP.GT.U32.AND P1, PT, R16, 0x1, PT ;  /* 0x000000011000780c */ /* 0x000fda0003f24070 */
[----:B0-----:R-:W-:Y:S05]  /*1ea0*/  @P1 BRA `(.L_x_29) ;  /* 0x0000000000041947 */ /* 0x001fea0003800000 */
[----:B------:R-:W-:Y:S01]  /*1eb0*/  BPT.TRAP 0x1 ;  /* 0x000000040000795c */ /* 0x000fe20000300000 */
.L_x_29:
[----:B------:R-:W-:Y:S01]  /*1ec0*/  UIADD3 UR8, UR8, 0x1, URZ ;  /* 0x0000000108087890 */ /* 0x000fe2000fffe03f */
[----:B------:R-:W-:Y:S01]  /*1ed0*/  ISETP.GT.AND P2, PT, R0, 0x1, PT ;  /* 0x000000010000780c */ /* 0x000fe20003f44270 */
[----:B------:R-:W-:Y:S02]  /*1ee0*/  VIADD R2, R2, 0x1 ;  /* 0x0000000102027836 */ /* 0x000fe40000000000 */
[----:B------:R-:W-:Y:S01]  /*1ef0*/  UISETP.NE.AND UP0, UPT, UR8, 0x1a, UPT ;  /* 0x0000001a0800788c */ /* 0x000fe2000bf05270 */
[----:B------:R-:W-:Y:S02]  /*1f00*/  VIADD R0, R0, 0xffffffff ;  /* 0xffffffff00007836 */ /* 0x000fe40000000000 */
[C---:B------:R-:W-:Y:S01]  /*1f10*/  ISETP.NE.AND P1, PT, R2.reuse, 0x1a, PT ;  /* 0x0000001a0200780c */ /* 0x040fe20003f25270 */
[----:B------:R-:W-:Y:S02]  /*1f20*/  USEL UR4, URZ, 0x1, UP0 ;  /* 0x000000013f047887 */ /* 0x000fe40008000000 */
[----:B------:R-:W-:Y:S01]  /*1f30*/  USEL UR8, UR8, URZ, UP0 ;  /* 0x0000003f08087287 */ /* 0x000fe20008000000 */
[----:B------:R-:W-:-:S03]  /*1f40*/  SEL R2, R2, RZ, P1 ;  /* 0x000000ff02027207 */ /* 0x000fc60000800000 */
[----:B------:R-:W-:Y:S01]  /*1f50*/  LOP3.LUT R7, R7, UR4, RZ, 0x3c, !PT ;  /* 0x0000000407077c12 */ /* 0x000fe2000f8e3cff */
[----:B------:R-:W-:Y:S07]  /*1f60*/  @P2 BRA `(.L_x_30) ;  /* 0xfffffffc00382947 */ /* 0x000fee000383ffff */
.L_x_23:
[----:B01----:R-:W0:Y:S02]  /*1f70*/  LDC R0, c[0x0][0x28c] ;  /* 0x0000a300ff007b82 */ /* 0x003e240000000800 */
[----:B0-----:R-:W-:-:S13]  /*1f80*/  ISETP.GE.AND P1, PT, R0, 0x1, PT ;  /* 0x000000010000780c */ /* 0x001fda0003f26270 */
[----:B------:R-:W-:Y:S05]  /*1f90*/  @!P1 BRA `(.L_x_31) ;  /* 0x0000000000449947 */ /* 0x000fea0003800000 */
[----:B------:R-:W-:Y:S05]  /*1fa0*/  @!P0 BRA `(.L_x_32) ;  /* 0x0000000000048947 */ /* 0x000fea0003800000 */
[----:B------:R-:W-:Y:S01]  /*1fb0*/  BPT.TRAP 0x1 ;  /* 0x000000040000795c */ /* 0x000fe20000300000 */
.L_x_32:
[----:B------:R-:W-:-:S13]  /*1fc0*/  ISETP.NE.AND P0, PT, R23, RZ, PT ;  /* 0x000000ff1700720c */ /* 0x000fda0003f05270 */
[----:B------:R-:W-:-:S05]  /*1fd0*/  VOTEU.ANY UP0, P0 ;  /* 0x00000000003f7886 */ /* 0x000fca0000000100 */
[----:B------:R-:W-:-:S06]  /*1fe0*/  @UP0 UIADD3 UR4, UR44, UR41, URZ ;  /* 0x000000292c040290 */ /* 0x000fcc000fffe03f */
[----:B------:R-:W-:Y:S02]  /*1ff0*/  IMAD.U32 R2, RZ, RZ, UR4 ;  /* 0x00000004ff027e24 */ /* 0x000fe4000f8e00ff */
[----:B------:R-:W-:Y:S02]  /*2000*/  IMAD.U32 R7, RZ, RZ, UR4 ;  /* 0x00000004ff077e24 */ /* 0x000fe4000f8e00ff */
[----:B------:R-:W-:-:S05]  /*2010*/  @P0 IMAD.WIDE.U32 R2, R2, 0x4ec4ec4f, RZ ;  /* 0x4ec4ec4f02020825 */ /* 0x000fca00078e00ff */
[----:B------:R-:W-:-:S05]  /*2020*/  @P0 SHF.R.U32.HI R0, RZ, 0x3, R3 ;  /* 0x00000003ff000819 */ /* 0x000fca0000011603 */
[----:B------:R-:W-:-:S04]  /*2030*/  @P0 IMAD R0, R0, -0x1a, R7 ;  /* 0xffffffe600000824 */ /* 0x000fc800078e0207 */
[----:B------:R-:W-:-:S04]  /*2040*/  @P0 IMAD R0, R0, 0x8, R5 ;  /* 0x0000000800000824 */ /* 0x000fc800078e0205 */
[----:B------:R-:W-:-:S05]  /*2050*/  @P0 VIADD R3, R0, 0xd0 ;  /* 0x000000d000030836 */ /* 0x000fca0000000000 */
[----:B------:R-:W-:-:S04]  /*2060*/  @P0 PRMT R3, R22, 0x654, R3 ;  /* 0x0000065416030816 */ /* 0x000fc80000000003 */
[----:B------:R0:W-:Y:S01]  /*2070*/  @P0 SYNCS.ARRIVE.TRANS64.RED.A1T0 RZ, [R3+URZ], RZ ;  /* 0x000000ff03ff09a7 */ /* 0x0001e2000810043f */
[----:B------:R-:W-:-:S13]  /*2080*/  ISETP.GT.U32.AND P0, PT, R16, 0x1, PT ;  /* 0x000000011000780c */ /* 0x000fda0003f04070 */
[----:B0-----:R-:W-:Y:S05]  /*2090*/  @P0 BRA `(.L_x_31) ;  /* 0x0000000000040947 */ /* 0x001fea0003800000 */
[----:B------:R-:W-:Y:S01]  /*20a0*/  BPT.TRAP 0x1 ;  /* 0x000000040000795c */ /* 0x000fe20000300000 */
.L_x_31:
[----:B------:R-:W-:Y:S01]  /*20b0*/  IMAD.SHL.U32 R8, R42, 0x8, RZ ;  /* 0x000000082a087824 */ /* 0x000fe200078e00ff */
[----:B------:R-:W-:Y:S01]  /*20c0*/  UIADD3 UR41, UR43, UR41, URZ ;  /* 0x000000292b297290 */ /* 0x000fe2000fffe03f */
[----:B------:R-:W-:Y:S01]  /*20d0*/  SHF.R.S32.HI R11, RZ, 0x1f, R31 ;  /* 0x0000001fff0b7819 */ /* 0x000fe2000001141f */
[----:B------:R-:W-:Y:S01]  /*20e0*/  ULDC UR10, c[0x0][0x288] ;  /* 0x0000a200000a7ab9 */ /* 0x000fe20000000800 */
[----:B------:R-:W-:Y:S01]  /*20f0*/  IMAD.SHL.U32 R2, R41, 0x80, RZ ;  /* 0x0000008029027824 */ /* 0x000fe200078e00ff */
[C---:B------:R-:W-:Y:S01]  /*2100*/  LOP3.LUT R6, R8.reuse, 0x6, R37, 0xf8, !PT ;  /* 0x0000000608067812 */ /* 0x040fe200078ef825 */
[----:B------:R-:W-:Y:S01]  /*2110*/  UISETP.GT.U32.AND UP0, UPT, UR41, 0x19, UPT ;  /* 0x000000192900788c */ /* 0x000fe2000bf04070 */
[----:B------:R-:W-:Y:S01]  /*2120*/  ISETP.GE.AND P0, PT, R8, UR10, PT ;  /* 0x0000000a08007c0c */ /* 0x000fe2000bf06270 */
[----:B------:R-:W-:Y:S01]  /*2130*/  ULDC.64 UR6, c[0x0][0x5d0] ;  /* 0x0001740000067ab9 */ /* 0x000fe20000000a00 */
[----:B------:R-:W-:Y:S01]  /*2140*/  ULDC UR11, c[0x0][0x284] ;  /* 0x0000a100000b7ab9 */ /* 0x000fe20000000800 */
[----:B------:R-:W-:Y:S01]  /*2150*/  SHF.R.S32.HI R7, RZ, 0x1f, R6 ;  /* 0x0000001fff077819 */ /* 0x000fe20000011406 */
[----:B------:R-:W-:Y:S01]  /*2160*/  IMAD R0, R11, UR6, RZ ;  /* 0x000000060b007c24 */ /* 0x000fe2000f8e02ff */
[----:B------:R-:W-:Y:S01]  /*2170*/  UISETP.LT.U32.AND UP0, UPT, UR43, 0x1a, UP0 ;  /* 0x0000001a2b00788c */ /* 0x000fe20008701070 */
[----:B------:R-:W-:Y:S01]  /*2180*/  ISETP.GE.OR P0, PT, R2, UR11, P0 ;  /* 0x0000000b02007c0c */ /* 0x000fe20008706670 */
[----:B------:R-:W-:Y:S01]  /*2190*/  UISETP.GE.U32.AND UP1, UPT, UR43, 0x1a, UPT ;  /* 0x0000001a2b00788c */ /* 0x000fe2000bf26070 */
[C---:B------:R-:W-:Y:S01]  /*21a0*/  IMAD R9, R31.reuse, UR7, R0 ;  /* 0x000000071f097c24 */ /* 0x040fe2000f8e0200 */
[----:B------:R-:W-:Y:S01]  /*21b0*/  UIMAD.WIDE.U32 UR4, UR41, 0x4ec4ec4f, URZ ;  /* 0x4ec4ec4f290478a5 */ /* 0x000fe2000f8e003f */
[----:B------:R-:W-:Y:S01]  /*21c0*/  IMAD.WIDE.U32 R4, R31, UR6, R6 ;  /* 0x000000061f047c25 */ /* 0x000fe2000f8e0006 */
[----:B------:R-:W-:Y:S01]  /*21d0*/  USEL UR6, URZ, 0x1, !UP0 ;  /* 0x000000013f067887 */ /* 0x000fe2000c000000 */
[----:B------:R-:W-:-:S02]  /*21e0*/  ULDC.64 UR8, c[0x0][0x5c8] ;  /* 0x0001720000087ab9 */ /* 0x000fc40000000a00 */
[----:B------:R-:W-:Y:S01]  /*21f0*/  IMAD.WIDE R2, R41, 0x80, R28 ;  /* 0x0000008029027825 */ /* 0x000fe200078e021c */
[----:B------:R-:W-:Y:S02]  /*2200*/  USHF.R.U32.HI UR4, URZ, 0x3, UR5 ;  /* 0x000000033f047899 */ /* 0x000fe40008011605 */
[----:B------:R-:W-:Y:S01]  /*2210*/  ULOP3.LUT UR40, UR40, UR6, URZ, 0x3c, !UPT ;  /* 0x0000000628287292 */ /* 0x000fe2000f8e3c3f */
[----:B------:R-:W-:Y:S01]  /*2220*/  IMAD.IADD R5, R5, 0x1, R9 ;  /* 0x0000000105057824 */ /* 0x000fe200078e0209 */
[----:B------:R-:W-:Y:S01]  /*2230*/  UIMAD UR41, UR4, -0x1a, UR41 ;  /* 0xffffffe6042978a4 */ /* 0x000fe2000f8e0229 */
[----:B------:R-:W-:Y:S01]  /*2240*/  IMAD R9, R3, UR8, RZ ;  /* 0x0000000803097c24 */ /* 0x000fe2000f8e02ff */
[----:B------:R-:W-:Y:S01]  /*2250*/  @UP1 ULOP3.LUT UR40, UR40, 0x1, UR4, 0x78, !UPT ;  /* 0x0000000128281892 */ /* 0x000fe2000f8e7804 */
[----:B------:R-:W-:-:S04]  /*2260*/  IMAD.WIDE.U32 R20, R2, UR8, R4 ;  /* 0x0000000802147c25 */ /* 0x000fc8000f8e0004 */
[----:B------:R-:W-:Y:S02]  /*2270*/  IMAD R9, R2, UR9, R9 ;  /* 0x0000000902097c24 */ /* 0x000fe4000f8e0209 */
[----:B------:R-:W-:Y:S01]  /*2280*/  IMAD.MOV.U32 R0, RZ, RZ, -0x1 ;  /* 0xffffffffff007424 */ /* 0x000fe200078e00ff */
[----:B------:R-:W-:Y:S06]  /*2290*/  @P0 BRA `(.L_x_33) ;  /* 0x0000000400d80947 */ /* 0x000fec0003800000 */
[----:B-----5:R-:W-:Y:S01]  /*22a0*/  FSETP.NEU.AND P0, PT, R32, RZ, PT ;  /* 0x000000ff2000720b */ /* 0x020fe20003f0d000 */
[----:B------:R-:W-:Y:S01]  /*22b0*/  BSSY B0, `(.L_x_33) ;  /* 0x0000074000007945 */ /* 0x000fe20003800000 */
[----:B------:R-:W-:-:S11]  /*22c0*/  IMAD.IADD R51, R21, 0x1, R9 ;  /* 0x0000000115337824 */ /* 0x000fd600078e0209 */
[----:B------:R-:W-:Y:S05]  /*22d0*/  @!P0 BRA `(.L_x_34) ;  /* 0x0000000400548947 */ /* 0x000fea0003800000 */
[----:B------:R-:W0:Y:S01]  /*22e0*/  LDC.64 R44, c[0x0][0x5b8] ;  /* 0x00016e00ff2c7b82 */ /* 0x000e220000000a00 */
[----:B------:R-:W-:Y:S01]  /*22f0*/  SHF.R.S32.HI R5, RZ, 0x1f, R6 ;  /* 0x0000001fff057819 */ /* 0x000fe20000011406 */
[----:B------:R-:W-:Y:S01]  /*2300*/  IMAD R53, R41, -0x80, R40 ;  /* 0xffffff8029357824 */ /* 0x000fe200078e0228 */
[----:B------:R-:W-:Y:S01]  /*2310*/  ULDC.64 UR4, c[0x0][0x5c0] ;  /* 0x0001700000047ab9 */ /* 0x000fe20000000a00 */
[----:B------:R-:W-:-:S03]  /*2320*/  IMAD.IADD R50, R33, 0x1, -R8 ;  /* 0x0000000121327824 */ /* 0x000fc600078e0a08 */
[----:B------:R-:W-:Y:S01]  /*2330*/  ISETP.GT.AND P1, PT, R53, RZ, PT ;  /* 0x000000ff3500720c */ /* 0x000fe20003f24270 */
[----:B------:R-:W1:Y:S03]  /*2340*/  LDC.64 R46, c[0x0][0x5b0] ;  /* 0x00016c00ff2e7b82 */ /* 0x000e660000000a00 */
[----:B------:R-:W-:-:S05]  /*2350*/  ISETP.GT.AND P2, PT, R50, RZ, P1 ;  /* 0x000000ff3200720c */ /* 0x000fca0000f44270 */
[----:B------:R-:W2:Y:S01]  /*2360*/  LDC.64 R48, c[0x0][0x5a8] ;  /* 0x00016a00ff307b82 */ /* 0x000ea20000000a00 */
[----:B0-----:R-:W-:-:S04]  /*2370*/  IMAD R4, R11, R44, RZ ;  /* 0x0000002c0b047224 */ /* 0x001fc800078e02ff */
[----:B------:R-:W-:Y:S02]  /*2380*/  IMAD R45, R31, R45, R4 ;  /* 0x0000002d1f2d7224 */ /* 0x000fe400078e0204 */
[----:B------:R-:W-:Y:S02]  /*2390*/  IMAD.MOV.U32 R4, RZ, RZ, R6 ;  /* 0x000000ffff047224 */ /* 0x000fe400078e0006 */
[----:B-1----:R-:W-:Y:S02]  /*23a0*/  IMAD R9, R3, R46, RZ ;  /* 0x0000002e03097224 */ /* 0x002fe400078e02ff */
[----:B------:R-:W-:-:S04]  /*23b0*/  IMAD.WIDE.U32 R42, R31, R44, R4 ;  /* 0x0000002c1f2a7225 */ /* 0x000fc800078e0004 */
[----:B------:R-:W-:Y:S02]  /*23c0*/  IMAD.IADD R11, R43, 0x1, R45 ;  /* 0x000000012b0b7824 */ /* 0x000fe400078e022d */
[----:B------:R-:W-:Y:S02]  /*23d0*/  IMAD.MOV.U32 R10, RZ, RZ, R42 ;  /* 0x000000ffff0a7224 */ /* 0x000fe400078e002a */
[C---:B------:R-:W-:Y:S02]  /*23e0*/  IMAD R41, R2.reuse, R47, R9 ;  /* 0x0000002f02297224 */ /* 0x040fe400078e0209 */
[----:B------:R-:W-:-:S04]  /*23f0*/  IMAD.WIDE.U32 R8, R2, R46, R10 ;  /* 0x0000002e02087225 */ /* 0x000fc800078e000a */
[----:B------:R-:W-:Y:S01]  /*2400*/  IMAD.IADD R9, R9, 0x1, R41 ;  /* 0x0000000109097824 */ /* 0x000fe200078e0229 */
[----:B--2---:R-:W-:-:S04]  /*2410*/  LEA R12, P0, R8, R48, 0x1 ;  /* 0x00000030080c7211 */ /* 0x004fc800078008ff */
[----:B------:R-:W-:-:S05]  /*2420*/  LEA.HI.X R13, R8, R49, R9, 0x1, P0 ;  /* 0x00000031080d7211 */ /* 0x000fca00000f0c09 */
[----:B------:R0:W2:Y:S01]  /*2430*/  @P2 LDG.E.LTC128B.U16 R21, desc[UR38][R12.64] ;  /* 0x000000260c152981 */ /* 0x0000a2000c1e1520 */
[----:B------:R-:W-:Y:S01]  /*2440*/  LEA R8, P0, R20, UR4, 0x1 ;  /* 0x0000000414087c11 */ /* 0x000fe2000f8008ff */
[----:B------:R-:W-:Y:S01]  /*2450*/  IMAD.WIDE.U32 R14, R2, R46, R4 ;  /* 0x0000002e020e7225 */ /* 0x000fe200078e0004 */
[----:B------:R-:W-:Y:S01]  /*2460*/  ISETP.GT.AND P1, PT, R50, 0x1, P1 ;  /* 0x000000013200780c */ /* 0x000fe20000f24270 */
[----:B------:R-:W-:Y:S02]  /*2470*/  BSSY B1, `(.L_x_35) ;  /* 0x0000010000017945 */ /* 0x000fe40003800000 */
[----:B------:R-:W-:Y:S02]  /*2480*/  IMAD.IADD R15, R41, 0x1, R15 ;  /* 0x00000001290f7824 */ /* 0x000fe400078e020f */
[----:B------:R-:W-:-:S04]  /*2490*/  IMAD.WIDE.U32 R14, R31, R44, R14 ;  /* 0x0000002c1f0e7225 */ /* 0x000fc800078e000e */
[----:B0-----:R-:W-:Y:S01]  /*24a0*/  IMAD.IADD R13, R45, 0x1, R15 ;  /* 0x000000012d0d7824 */ /* 0x001fe200078e020f */
[----:B------:R-:W-:Y:S01]  /*24b0*/  SHF.L.U64.HI R15, R46, 0x3, R47 ;  /* 0x000000032e0f7819 */ /* 0x000fe2000001022f */
[----:B--2---:R-:W-:-:S05]  /*24c0*/  HADD2.F32 R9, -RZ, R21.H0_H0 ;  /* 0x20000015ff097230 */ /* 0x004fca0000004100 */
[----:B------:R-:W-:-:S04]  /*24d0*/  FMUL R9, R9, R32 ;  /* 0x0000002009097220 */ /* 0x000fc80000400000 */
[----:B------:R-:W-:Y:S01]  /*24e0*/  FFMA R24, R24, R30, R9 ;  /* 0x0000001e18187223 */ /* 0x000fe20000000009 */
[----:B------:R-:W-:Y:S02]  /*24f0*/  LEA.HI.X R9, R20, UR5, R51, 0x1, P0 ;  /* 0x0000000514097c11 */ /* 0x000fe400080f0c33 */
[C---:B------:R-:W-:Y:S02]  /*2500*/  LEA R12, P0, R14.reuse, R48, 0x1 ;  /* 0x000000300e0c7211 */ /* 0x040fe400078008ff */
[----:B------:R-:W-:Y:S02]  /*2510*/  F2FP.F16.F32.PACK_AB R24, RZ, R24 ;  /* 0x00000018ff18723e */ /* 0x000fe400000000ff */
[----:B------:R-:W-:Y:S01]  /*2520*/  LEA.HI.X R13, R14, R49, R13, 0x1, P0 ;  /* 0x000000310e0d7211 */ /* 0x000fe200000f0c0d */
[----:B------:R-:W-:Y:S02]  /*2530*/  IMAD.SHL.U32 R14, R46, 0x8, RZ ;  /* 0x000000082e0e7824 */ /* 0x000fe400078e00ff */
[----:B------:R0:W-:Y:S01]  /*2540*/  @P2 STG.E.U16 desc[UR38][R8.64], R24 ;  /* 0x0000001808002986 */ /* 0x0001e2000c101526 */
[----:B------:R-:W-:Y:S05]  /*2550*/  @!P1 BRA `(.L_x_36) ;  /* 0x0000000000049947 */ /* 0x000fea0003800000 */
[----:B------:R1:W5:Y:S02]  /*2560*/  LDG.E.LTC128B.U16 R21, desc[UR38][R12.64+0x2] ;  /* 0x000002260c157981 */ /* 0x000364000c1e1520 */
.L_x_36:
[----:B------:R-:W-:Y:S05]  /*2570*/  BSYNC B1 ;  /* 0x0000000000017941 */ /* 0x000fea0003800000 */
.L_x_35:
[----:B------:R-:W-:Y:S01]  /*2580*/  IMAD.WIDE.U32 R14, R2, R46, R14 ;  /* 0x0000002e020e7225 */ /* 0x000fe200078e000e */
[----:B------:R-:W-:-:S03]  /*2590*/  ISETP.GT.AND P0, PT, R53, 0x8, PT ;  /* 0x000000083500780c */ /* 0x000fc60003f04270 */
[----:B-----5:R-:W-:Y:S01]  /*25a0*/  HADD2.F32 R3, -RZ, R21.H0_H0 ;  /* 0x20000015ff037230 */ /* 0x020fe20000004100 */
[----:B------:R-:W-:Y:S01]  /*25b0*/  IADD3 R42, P3, R42, R14, RZ ;  /* 0x0000000e2a2a7210 */ /* 0x000fe20007f7e0ff */
[----:B------:R-:W-:Y:S01]  /*25c0*/  IMAD.IADD R41, R41, 0x1, R15 ;  /* 0x0000000129297824 */ /* 0x000fe200078e020f */
[----:B------:R-:W-:Y:S02]  /*25d0*/  ISETP.GT.AND P2, PT, R50, RZ, P0 ;  /* 0x000000ff3200720c */ /* 0x000fe40000744270 */
[----:B------:R-:W-:Y:S01]  /*25e0*/  FMUL R2, R3, R32 ;  /* 0x0000002003027220 */ /* 0x000fe20000400000 */
[----:B------:R-:W-:Y:S02]  /*25f0*/  IMAD.X R10, R41, 0x1, R11, P3 ;  /* 0x00000001290a7824 */ /* 0x000fe400018e060b */
[----:B------:R-:W-:Y:S02]  /*2600*/  @P1 IMAD.MOV.U32 R11, RZ, RZ, R9 ;  /* 0x000000ffff0b1224 */ /* 0x000fe400078e0009 */
[----:B------:R-:W-:Y:S01]  /*2610*/  FFMA R25, R25, R30, R2 ;  /* 0x0000001e19197223 */ /* 0x000fe20000000002 */
[----:B------:R-:W-:-:S04]  /*2620*/  LEA R2, P3, R42, R48, 0x1 ;  /* 0x000000302a027211 */ /* 0x000fc800078608ff */
[----:B------:R-:W-:Y:S01]  /*2630*/  LEA.HI.X R3, R42, R49, R10, 0x1, P3 ;  /* 0x000000312a037211 */ /* 0x000fe200018f0c0a */
[----:B------:R-:W-:Y:S01]  /*2640*/  @P1 IMAD.MOV.U32 R10, RZ, RZ, R8 ;  /* 0x000000ffff0a1224 */ /* 0x000fe200078e0008 */
[----:B------:R-:W-:-:S05]  /*2650*/  F2FP.F16.F32.PACK_AB R25, RZ, R25 ;  /* 0x00000019ff19723e */ /* 0x000fca00000000ff */
[----:B------:R-:W-:Y:S04]  /*2660*/  @P1 STG.E.U16 desc[UR38][R10.64+0x2], R25 ;  /* 0x000002190a001986 */ /* 0x000fe8000c101526 */
[----:B------:R-:W2:Y:S01]  /*2670*/  @P2 LDG.E.LTC128B.U16 R21, desc[UR38][R2.64] ;  /* 0x0000002602152981 */ /* 0x000ea2000c1e1520 */
[----:B------:R-:W-:Y:S01]  /*2680*/  IADD3 R6, P3, R6, R14, RZ ;  /* 0x0000000e06067210 */ /* 0x000fe20007f7e0ff */
[----:B------:R-:W-:Y:S01]  /*2690*/  BSSY B1, `(.L_x_37) ;  /* 0x0000012000017945 */ /* 0x000fe20003800000 */
[----:B------:R-:W-:Y:S02]  /*26a0*/  ISETP.GT.AND P0, PT, R50, 0x1, P0 ;  /* 0x000000013200780c */ /* 0x000fe40000704270 */
[C---:B-1----:R-:W-:Y:S02]  /*26b0*/  SHF.L.U64.HI R13, R36.reuse, 0x1, R35 ;  /* 0x00000001240d7819 */ /* 0x042fe40000010223 */
[----:B0-----:R-:W-:-:S05]  /*26c0*/  LEA R8, P1, R36, R8, 0x1 ;  /* 0x0000000824087211 */ /* 0x001fca00078208ff */
[----:B------:R-:W-:Y:S02]  /*26d0*/  IMAD.X R9, R13, 0x1, R9, P1 ;  /* 0x000000010d097824 */ /* 0x000fe400008e0609 */
[----:B--2---:R-:W-:-:S05]  /*26e0*/  HADD2.F32 R7, -RZ, R21.H0_H0 ;  /* 0x20000015ff077230 */ /* 0x004fca0000004100 */
[----:B------:R-:W-:-:S04]  /*26f0*/  FMUL R7, R7, R32 ;  /* 0x0000002007077220 */ /* 0x000fc80000400000 */
[----:B------:R-:W-:-:S05]  /*2700*/  FFMA R7, R26, R30, R7 ;  /* 0x0000001e1a077223 */ /* 0x000fca0000000007 */
[----:B------:R-:W-:Y:S01]  /*2710*/  F2FP.F16.F32.PACK_AB R3, RZ, R7 ;  /* 0x00000007ff03723e */ /* 0x000fe200000000ff */
[----:B------:R-:W-:-:S03]  /*2720*/  IMAD.X R7, R5, 0x1, R41, P3 ;  /* 0x0000000105077824 */ /* 0x000fc600018e0629 */
[----:B------:R-:W-:Y:S01]  /*2730*/  PRMT R5, R3, 0x7610, R5 ;  /* 0x0000761003057816 */ /* 0x000fe20000000005 */
[----:B------:R-:W-:-:S04]  /*2740*/  IMAD.WIDE.U32 R2, R31, R44, R6 ;  /* 0x0000002c1f027225 */ /* 0x000fc800078e0006 */
[----:B------:R-:W-:Y:S01]  /*2750*/  IMAD.IADD R3, R45, 0x1, R3 ;  /* 0x000000012d037824 */ /* 0x000fe200078e0203 */
[C---:B------:R-:W-:Y:S01]  /*2760*/  LEA R4, P1, R2.reuse, R48, 0x1 ;  /* 0x0000003002047211 */ /* 0x040fe200078208ff */
[----:B------:R0:W-:Y:S03]  /*2770*/  @P2 STG.E.U16 desc[UR38][R8.64], R5 ;  /* 0x0000000508002986 */ /* 0x0001e6000c101526 */
[----:B0-----:R-:W-:Y:S01]  /*2780*/  LEA.HI.X R5, R2, R49, R3, 0x1, P1 ;  /* 0x0000003102057211 */ /* 0x001fe200008f0c03 */
[----:B------:R-:W-:Y:S08]  /*2790*/  @!P0 BRA `(.L_x_38) ;  /* 0x0000000000048947 */ /* 0x000ff00003800000 */
[----:B------:R0:W5:Y:S02]  /*27a0*/  LDG.E.LTC128B.U16 R21, desc[UR38][R4.64+0x2] ;  /* 0x0000022604157981 */ /* 0x000164000c1e1520 */
.L_x_38:
[----:B------:R-:W-:Y:S05]  /*27b0*/  BSYNC B1 ;  /* 0x0000000000017941 */ /* 0x000fea0003800000 */
.L_x_37:
[----:B------:R-:W-:Y:S05]  /*27c0*/  @!P0 BRA `(.L_x_39) ;  /* 0x0000000000888947 */ /* 0x000fea0003800000 */
[----:B-----5:R-:W-:-:S05]  /*27d0*/  HADD2.F32 R21, -RZ, R21.H0_H0 ;  /* 0x20000015ff157230 */ /* 0x020fca0000004100 */
[----:B------:R-:W-:-:S04]  /*27e0*/  FMUL R2, R21, R32 ;  /* 0x0000002015027220 */ /* 0x000fc80000400000 */
[----:B------:R-:W-:-:S05]  /*27f0*/  FFMA R2, R27, R30, R2 ;  /* 0x0000001e1b027223 */ /* 0x000fca0000000002 */
[----:B------:R-:W-:-:S05]  /*2800*/  F2FP.F16.F32.PACK_AB R2, RZ, R2 ;  /* 0x00000002ff02723e */ /* 0x000fca00000000ff */
[----:B------:R2:W-:Y:S01]  /*2810*/  STG.E.U16 desc[UR38][R8.64+0x2], R2 ;  /* 0x0000020208007986 */ /* 0x0005e2000c101526 */
[----:B------:R-:W-:Y:S05]  /*2820*/  BRA `(.L_x_39) ;  /* 0x0000000000707947 */ /* 0x000fea0003800000 */
.L_x_34:
[----:B------:R-:W-:Y:S01]  /*2830*/  IMAD R3, R41, -0x80, R40 ;  /* 0xffffff8029037824 */ /* 0x000fe200078e0228 */
[----:B------:R-:W-:Y:S01]  /*2840*/  ULDC.64 UR4, c[0x0][0x5c0] ;  /* 0x0001700000047ab9 */ /* 0x000fe20000000a00 */
[----:B------:R-:W-:Y:S02]  /*2850*/  IMAD R42, R42, -0x8, R33 ;  /* 0xfffffff82a2a7824 */ /* 0x000fe400078e0221 */
[-C--:B------:R-:W-:Y:S01]  /*2860*/  FMUL R24, R24, R30.reuse ;  /* 0x0000001e18187220 */ /* 0x080fe20000400000 */
[----:B------:R-:W-:Y:S01]  /*2870*/  LEA R2, P3, R20, UR4, 0x1 ;  /* 0x0000000414027c11 */ /* 0x000fe2000f8608ff */
[-C--:B------:R-:W-:Y:S01]  /*2880*/  FMUL R25, R25, R30.reuse ;  /* 0x0000001e19197220 */ /* 0x080fe20000400000 */
[C---:B------:R-:W-:Y:S01]  /*2890*/  ISETP.GT.AND P0, PT, R3.reuse, RZ, PT ;  /* 0x000000ff0300720c */ /* 0x040fe20003f04270 */
[-C--:B------:R-:W-:Y:S01]  /*28a0*/  FMUL R26, R26, R30.reuse ;  /* 0x0000001e1a1a7220 */ /* 0x080fe20000400000 */
[----:B------:R-:W-:Y:S01]  /*28b0*/  ISETP.GT.AND P1, PT, R3, 0x8, PT ;  /* 0x000000080300780c */ /* 0x000fe20003f24270 */
[----:B------:R-:W-:Y:S01]  /*28c0*/  FMUL R27, R27, R30 ;  /* 0x0000001e1b1b7220 */ /* 0x000fe20000400000 */
[----:B------:R-:W-:-:S02]  /*28d0*/  ISETP.GT.AND P2, PT, R42, RZ, P0 ;  /* 0x000000ff2a00720c */ /* 0x000fc40000744270 */
[----:B------:R-:W-:Y:S02]  /*28e0*/  F2FP.F16.F32.PACK_AB R24, RZ, R24 ;  /* 0x00000018ff18723e */ /* 0x000fe400000000ff */
[----:B------:R-:W-:Y:S02]  /*28f0*/  LEA.HI.X R3, R20, UR5, R51, 0x1, P3 ;  /* 0x0000000514037c11 */ /* 0x000fe400098f0c33 */
[C---:B------:R-:W-:Y:S02]  /*2900*/  ISETP.GT.AND P0, PT, R42.reuse, 0x1, P0 ;  /* 0x000000012a00780c */ /* 0x040fe40000704270 */
[C---:B------:R-:W-:Y:S02]  /*2910*/  ISETP.GT.AND P3, PT, R42.reuse, RZ, P1 ;  /* 0x000000ff2a00720c */ /* 0x040fe40000f64270 */
[----:B------:R-:W-:Y:S02]  /*2920*/  ISETP.GT.AND P1, PT, R42, 0x1, P1 ;  /* 0x000000012a00780c */ /* 0x000fe40000f24270 */
[C---:B------:R-:W-:Y:S01]  /*2930*/  SHF.L.U64.HI R5, R36.reuse, 0x1, R35 ;  /* 0x0000000124057819 */ /* 0x040fe20000010223 */
[----:B------:R-:W-:Y:S01]  /*2940*/  @P2 STG.E.U16 desc[UR38][R2.64], R24 ;  /* 0x0000001802002986 */ /* 0x000fe2000c101526 */
[----:B------:R-:W-:-:S02]  /*2950*/  LEA R4, P2, R36, R2, 0x1 ;  /* 0x0000000224047211 */ /* 0x000fc400078408ff */
[----:B------:R-:W-:Y:S02]  /*2960*/  F2FP.F16.F32.PACK_AB R25, RZ, R25 ;  /* 0x00000019ff19723e */ /* 0x000fe400000000ff */
[----:B------:R-:W-:Y:S01]  /*2970*/  F2FP.F16.F32.PACK_AB R26, RZ, R26 ;  /* 0x0000001aff1a723e */ /* 0x000fe200000000ff */
[----:B------:R-:W-:Y:S01]  /*2980*/  IMAD.X R5, R5, 0x1, R3, P2 ;  /* 0x0000000105057824 */ /* 0x000fe200010e0603 */
[----:B------:R-:W-:Y:S01]  /*2990*/  F2FP.F16.F32.PACK_AB R27, RZ, R27 ;  /* 0x0000001bff1b723e */ /* 0x000fe200000000ff */
[----:B------:R0:W-:Y:S04]  /*29a0*/  @P0 STG.E.U16 desc[UR38][R2.64+0x2], R25 ;  /* 0x0000021902000986 */ /* 0x0001e8000c101526 */
[----:B------:R1:W-:Y:S01]  /*29b0*/  @P3 STG.E.U16 desc[UR38][R4.64], R26 ;  /* 0x0000001a04003986 */ /* 0x0003e2000c101526 */
[----:B0-----:R-:W-:-:S02]  /*29c0*/  @P1 IMAD.MOV.U32 R2, RZ, RZ, R4 ;  /* 0x000000ffff021224 */ /* 0x001fc400078e0004 */
[----:B------:R-:W-:-:S05]  /*29d0*/  @P1 IMAD.MOV.U32 R3, RZ, RZ, R5 ;  /* 0x000000ffff031224 */ /* 0x000fca00078e0005 */
[----:B------:R1:W-:Y:S02]  /*29e0*/  @P1 STG.E.U16 desc[UR38][R2.64+0x2], R27 ;  /* 0x0000021b02001986 */ /* 0x0003e4000c101526 */
.L_x_39:
[----:B------:R-:W-:Y:S05]  /*29f0*/  BSYNC B0 ;  /* 0x0000000000007941 */ /* 0x000fea0003800000 */
.L_x_33:
[----:B------:R-:W-:Y:S01]  /*2a00*/  IADD3 R18, P0, R18, UR36, RZ ;  /* 0x0000002412127c10 */ /* 0x000fe2000ff1e0ff */
[----:B------:R-:W-:Y:S01]  /*2a10*/  ULDC.64 UR4, c[0x0][0x650] ;  /* 0x0001940000047ab9 */ /* 0x000fe20000000a00 */
[----:B-12---:R-:W-:Y:S01]  /*2a20*/  PRMT R2, RZ, 0x7610, R2 ;  /* 0x00007610ff027816 */ /* 0x006fe20000000002 */
[----:B------:R-:W-:Y:S01]  /*2a30*/  IMAD.MOV.U32 R42, RZ, RZ, -0x1 ;  /* 0xffffffffff2a7424 */ /* 0x000fe200078e00ff */
[----:B------:R-:W-:Y:S01]  /*2a40*/  IADD3.X R19, R19, UR42, RZ, P0, !PT ;  /* 0x0000002a13137c10 */ /* 0x000fe200087fe4ff */
[----:B------:R-:W-:Y:S01]  /*2a50*/  IMAD.MOV.U32 R31, RZ, RZ, -0x1 ;  /* 0xffffffffff1f7424 */ /* 0x000fe200078e00ff */
[----:B------:R-:W-:-:S04]  /*2a60*/  ISETP.GE.U32.AND P0, PT, R18, UR4, PT ;  /* 0x0000000412007c0c */ /* 0x000fc8000bf06070 */
[----:B------:R-:W-:-:S13]  /*2a70*/  ISETP.GE.U32.AND.EX P0, PT, R19, UR5, PT, P0 ;  /* 0x0000000513007c0c */ /* 0x000fda000bf06100 */
[----:B------:R-:W-:Y:S05]  /*2a80*/  @P0 BRA `(.L_x_40) ;  /* 0x0000000400500947 */ /* 0x000fea0003800000 */
[----:B------:R-:W1:Y:S01]  /*2a90*/  LDC.64 R8, c[0x0][0x628] ;  /* 0x00018a00ff087b82 */ /* 0x000e620000000a00 */
[----:B------:R-:W2:Y:S01]  /*2aa0*/  S2R R14, SR_CTAID.X ;  /* 0x00000000000e7919 */ /* 0x000ea20000002500 */
[----:B------:R-:W-:Y:S02]  /*2ab0*/  IMAD.MOV.U32 R6, RZ, RZ, R18 ;  /* 0x000000ffff067224 */ /* 0x000fe400078e0012 */
[----:B------:R-:W-:Y:S01]  /*2ac0*/  IMAD.MOV.U32 R7, RZ, RZ, R19 ;  /* 0x000000ffff077224 */ /* 0x000fe200078e0013 */
[----:B------:R-:W3:Y:S03]  /*2ad0*/  S2R R15, SR_CTAID.Y ;  /* 0x00000000000f7919 */ /* 0x000ee60000002600 */
[----:B------:R-:W4:Y:S08]  /*2ae0*/  LDC R0, c[0x0][0x630] ;  /* 0x00018c00ff007b82 */ /* 0x000f300000000800 */
[----:B------:R-:W0:Y:S01]  /*2af0*/  LDC.64 R12, c[0x0][0x620] ;  /* 0x00018800ff0c7b82 */ /* 0x000e220000000a00 */
[----:B-1----:R-:W-:-:S04]  /*2b00*/  ISETP.NE.U32.AND P0, PT, R8, RZ, PT ;  /* 0x000000ff0800720c */ /* 0x002fc80003f05070 */
[----:B------:R-:W-:-:S13]  /*2b10*/  ISETP.NE.AND.EX P0, PT, R9, RZ, PT, P0 ;  /* 0x000000ff0900720c */ /* 0x000fda0003f05300 */
[----:B0-234-:R-:W-:Y:S05]  /*2b20*/  @!P0 BRA `(.L_x_41) ;  /* 0x0000000000288947 */ /* 0x01dfea0003800000 */
        /* <DEDUP_REMOVED lines=10> */
.L_x_41:
[----:B------:R-:W0:Y:S01]  /*2bd0*/  LDC.64 R42, c[0x0][0x640] ;  /* 0x00019000ff2a7b82 */ /* 0x000e220000000a00 */
[-CC-:B------:R-:W-:Y:S01]  /*2be0*/  SHF.R.U64 R31, R6, R0.reuse, R7.reuse ;  /* 0x00000000061f7219 */ /* 0x180fe20000001207 */
[----:B------:R-:W-:Y:S01]  /*2bf0*/  ULDC UR4, c[0x0][0x150] ;  /* 0x0000540000047ab9 */ /* 0x000fe20000000800 */
[----:B------:R-:W-:Y:S02]  /*2c00*/  SHF.R.U32.HI R0, RZ, R0, R7 ;  /* 0x00000000ff007219 */ /* 0x000fe40000011607 */
[----:B------:R-:W-:Y:S02]  /*2c10*/  IADD3 R5, P0, RZ, -R31, RZ ;  /* 0x8000001fff057210 */ /* 0x000fe40007f1e0ff */
[----:B------:R-:W-:Y:S01]  /*2c20*/  I2FP.F32.U32 R6, R14 ;  /* 0x0000000e00067245 */ /* 0x000fe20000201000 */
[----:B------:R-:W1:Y:S02]  /*2c30*/  LDC R4, c[0x0][0x618] ;  /* 0x00018600ff047b82 */ /* 0x000e640000000800 */
[----:B------:R-:W-:-:S02]  /*2c40*/  IMAD.X R3, RZ, RZ, ~R0, P0 ;  /* 0x000000ffff037224 */ /* 0x000fc400000e0e00 */
[----:B------:R-:W-:Y:S01]  /*2c50*/  FMUL R6, R6, UR4 ;  /* 0x0000000406067c20 */ /* 0x000fe20008400000 */
[----:B------:R-:W-:Y:S01]  /*2c60*/  ULDC UR4, c[0x0][0x154] ;  /* 0x0000550000047ab9 */ /* 0x000fe20000000800 */
[-C--:B------:R-:W-:Y:S02]  /*2c70*/  IMAD R0, R3, R12.reuse, RZ ;  /* 0x0000000c03007224 */ /* 0x080fe400078e02ff */
[----:B------:R-:W2:Y:S01]  /*2c80*/  LDC R24, c[0x0][0x608] ;  /* 0x00018200ff187b82 */ /* 0x000ea20000000800 */
[C---:B------:R-:W-:Y:S01]  /*2c90*/  IMAD.WIDE.U32 R2, R5.reuse, R12, R18 ;  /* 0x0000000c05027225 */ /* 0x040fe200078e0012 */
[----:B------:R-:W3:Y:S03]  /*2ca0*/  F2I.U32.TRUNC.NTZ R6, R6 ;  /* 0x0000000600067305 */ /* 0x000ee6000020f000 */
[----:B------:R-:W-:Y:S01]  /*2cb0*/  IMAD R5, R5, R13, R0 ;  /* 0x0000000d05057224 */ /* 0x000fe200078e0200 */
[----:B------:R-:W-:-:S02]  /*2cc0*/  I2FP.F32.U32 R0, R15 ;  /* 0x0000000f00007245 */ /* 0x000fc40000201000 */
[----:B------:R-:W4:Y:S01]  /*2cd0*/  LDC R26, c[0x0][0x658] ;  /* 0x00019600ff1a7b82 */ /* 0x000f220000000800 */
[----:B------:R-:W-:Y:S01]  /*2ce0*/  IMAD.IADD R3, R3, 0x1, R5 ;  /* 0x0000000103037824 */ /* 0x000fe200078e0205 */
[----:B0-----:R-:W-:Y:S01]  /*2cf0*/  ISETP.NE.U32.AND P0, PT, R42, RZ, PT ;  /* 0x000000ff2a00720c */ /* 0x001fe20003f05070 */
[----:B------:R-:W-:-:S03]  /*2d00*/  FMUL R0, R0, UR4 ;  /* 0x0000000400007c20 */ /* 0x000fc60008400000 */
[----:B------:R-:W-:Y:S01]  /*2d10*/  ISETP.NE.AND.EX P0, PT, R43, RZ, PT, P0 ;  /* 0x000000ff2b00720c */ /* 0x000fe20003f05300 */
[----:B------:R0:W0:Y:S01]  /*2d20*/  F2I.U32.TRUNC.NTZ R12, R0 ;  /* 0x00000000000c7305 */ /* 0x000022000020f000 */
[----:B------:R-:W0:Y:S01]  /*2d30*/  LDC R7, c[0x0][0x144] ;  /* 0x00005100ff077b82 */ /* 0x000e220000000800 */
[-CC-:B-1----:R-:W-:Y:S01]  /*2d40*/  SHF.R.U64 R8, R2, R4.reuse, R3.reuse ;  /* 0x0000000402087219 */ /* 0x182fe20000001203 */
[----:B---3--:R-:W-:Y:S01]  /*2d50*/  IMAD.MOV R6, RZ, RZ, -R6 ;  /* 0x000000ffff067224 */ /* 0x008fe200078e0a06 */
[----:B------:R-:W-:-:S05]  /*2d60*/  SHF.R.U32.HI R3, RZ, R4, R3 ;  /* 0x00000004ff037219 */ /* 0x000fca0000011603 */
[----:B------:R-:W1:Y:S01]  /*2d70*/  LDC R20, c[0x0][0x148] ;  /* 0x00005200ff147b82 */ /* 0x000e620000000800 */
[-CC-:B--2---:R-:W-:Y:S02]  /*2d80*/  SHF.R.U64 R10, R8, R24.reuse, R3.reuse ;  /* 0x00000018080a7219 */ /* 0x184fe40000001203 */
[----:B------:R-:W-:-:S05]  /*2d90*/  SHF.R.U32.HI R3, RZ, R24, R3 ;  /* 0x00000018ff037219 */ /* 0x000fca0000011603 */
[----:B------:R-:W2:Y:S01]  /*2da0*/  LDC R25, c[0x0][0x648] ;  /* 0x00019200ff197b82 */ /* 0x000ea20000000800 */
[-CC-:B----4-:R-:W-:Y:S02]  /*2db0*/  SHF.R.U64 R11, R10, R26.reuse, R3.reuse ;  /* 0x0000001a0a0b7219 */ /* 0x190fe40000001203 */
[----:B------:R-:W-:-:S03]  /*2dc0*/  SHF.R.U32.HI R3, RZ, R26, R3 ;  /* 0x0000001aff037219 */ /* 0x000fc60000011603 */
[----:B------:R-:W-:Y:S02]  /*2dd0*/  IMAD.MOV.U32 R2, RZ, RZ, R11 ;  /* 0x000000ffff027224 */ /* 0x000fe400078e000b */
[----:B------:R-:W3:Y:S01]  /*2de0*/  LDC R27, c[0x0][0x638] ;  /* 0x00018e00ff1b7b82 */ /* 0x000ee20000000800 */
[----:B0-----:R-:W-:-:S07]  /*2df0*/  IMAD R13, R7, R6, R14 ;  /* 0x00000006070d7224 */ /* 0x001fce00078e020e */
[----:B------:R-:W0:Y:S08]  /*2e00*/  LDC R41, c[0x0][0x610] ;  /* 0x00018400ff297b82 */ /* 0x000e300000000800 */
[----:B-----5:R-:W4:Y:S01]  /*2e10*/  LDC R21, c[0x0][0x600] ;  /* 0x00018000ff157b82 */ /* 0x020f220000000800 */
[----:B-1----:R-:W-:Y:S05]  /*2e20*/  @!P0 BRA `(.L_x_42) ;  /* 0x0000000000288947 */ /* 0x002fea0003800000 */
[----:B------:R-:W1:Y:S02]  /*2e30*/  LDC R0, c[0x0][0x64c] ;  /* 0x00019300ff007b82 */ /* 0x000e640000000800 */
[----:B-1----:R-:W-:-:S05]  /*2e40*/  IADD3 R7, P0, R11, R0, RZ ;  /* 0x000000000b077210 */ /* 0x002fca0007f1e0ff */
        /* <DEDUP_REMOVED lines=8> */
.L_x_42:
[----:B------:R-:W-:Y:S01]  /*2ed0*/  ISETP.NE.AND P0, PT, R17, 0x1, PT ;  /* 0x000000011100780c */ /* 0x000fe20003f05270 */
[----:B----4-:R-:W-:Y:S01]  /*2ee0*/  VIADD R5, R21, 0xffffffff ;  /* 0xffffffff15057836 */ /* 0x010fe20000000000 */
[----:B--2---:R-:W-:Y:S01]  /*2ef0*/  SHF.R.U64 R0, R2, R25, R3 ;  /* 0x0000001902007219 */ /* 0x004fe20000001203 */
[----:B------:R-:W-:Y:S01]  /*2f00*/  IMAD.MOV R12, RZ, RZ, -R12 ;  /* 0x000000ffff0c7224 */ /* 0x000fe200078e0a0c */
[----:B------:R-:W-:Y:S02]  /*2f10*/  LOP3.LUT R3, R10, R39, RZ, 0xc0, !PT ;  /* 0x000000270a037212 */ /* 0x000fe400078ec0ff */
[----:B------:R-:W-:Y:S01]  /*2f20*/  LOP3.LUT R2, R8, R5, RZ, 0xc0, !PT ;  /* 0x0000000508027212 */ /* 0x000fe200078ec0ff */
[----:B------:R-:W-:Y:S02]  /*2f30*/  IMAD.MOV R4, RZ, RZ, -R0 ;  /* 0x000000ffff047224 */ /* 0x000fe400078e0a00 */
[----:B------:R-:W-:Y:S02]  /*2f40*/  IMAD R0, R34, R0, R3 ;  /* 0x0000000022007224 */ /* 0x000fe400078e0203 */
[----:B---3--:R-:W-:-:S02]  /*2f50*/  IMAD R3, R4, R27, R11 ;  /* 0x0000001b04037224 */ /* 0x008fc400078e020b */
[----:B------:R-:W-:Y:S02]  /*2f60*/  @P0 IMAD R13, R20, R12, R15 ;  /* 0x0000000c140d0224 */ /* 0x000fe400078e020f */
[----:B------:R-:W-:Y:S02]  /*2f70*/  IMAD R3, R3, R21, R2 ;  /* 0x0000001503037224 */ /* 0x000fe400078e0202 */
[----:B0-----:R-:W-:Y:S02]  /*2f80*/  IMAD R0, R0, R41, R13 ;  /* 0x0000002900007224 */ /* 0x001fe400078e020d */
[----:B------:R-:W-:-:S03]  /*2f90*/  IMAD.MOV.U32 R4, RZ, RZ, 0x1 ;  /* 0x00000001ff047424 */ /* 0x000fc600078e00ff */
[----:B------:R-:W-:Y:S02]  /*2fa0*/  SEL R42, R3, R0, !P0 ;  /* 0x00000000032a7207 */ /* 0x000fe40004000000 */
[----:B------:R-:W-:Y:S02]  /*2fb0*/  PRMT R2, R4, 0x7610, R2 ;  /* 0x0000761004027816 */ /* 0x000fe40000000002 */
[----:B------:R-:W-:-:S07]  /*2fc0*/  SEL R0, R0, R3, !P0 ;  /* 0x0000000300007207 */ /* 0x000fce0004000000 */
.L_x_40:
[----:B------:R-:W-:Y:S01]  /*2fd0*/  LOP3.LUT P0, RZ, R2, 0xff, RZ, 0xc0, !PT ;  /* 0x000000ff02ff7812 */ /* 0x000fe2000780c0ff */
[----:B------:R-:W-:-:S12]  /*2fe0*/  IMAD.MOV.U32 R41, RZ, RZ, R0 ;  /* 0x000000ffff297224 */ /* 0x000fd800078e0000 */
[----:B------:R-:W-:Y:S05]  /*2ff0*/  @P0 BRA `(.L_x_43) ;  /* 0xffffffe400d40947 */ /* 0x000fea000383ffff */
[----:B------:R-:W-:Y:S05]  /*3000*/  EXIT ;  /* 0x000000000000794d */ /* 0x000fea0003800000 */
.L_x_8:
        /* <DEDUP_REMOVED lines=26> */
.L_x_45:
[----:B------:R-:W0:Y:S01]  /*31b0*/  LDC.64 R32, c[0x0][0x640] ;  /* 0x00019000ff207b82 */ /* 0x000e220000000a00 */
[-CC-:B------:R-:W-:Y:S01]  /*31c0*/  SHF.R.U64 R22, R14, R8.reuse, R15.reuse ;  /* 0x000000080e167219 */ /* 0x180fe2000000120f */
[----:B------:R-:W-:Y:S01]  /*31d0*/  IMAD.MOV.U32 R25, RZ, RZ, 0x1 ;  /* 0x00000001ff197424 */ /* 0x000fe200078e00ff */
[----:B------:R-:W-:Y:S02]  /*31e0*/  SHF.R.U32.HI R3, RZ, R8, R15 ;  /* 0x00000008ff037219 */ /* 0x000fe4000001160f */
[----:B------:R-:W-:-:S03]  /*31f0*/  IADD3 R7, P0, RZ, -R22, RZ ;  /* 0x80000016ff077210 */ /* 0x000fc60007f1e0ff */
[----:B------:R-:W1:Y:S02]  /*3200*/  LDC R12, c[0x0][0x618] ;  /* 0x00018600ff0c7b82 */ /* 0x000e640000000800 */
[----:B------:R-:W-:Y:S02]  /*3210*/  IMAD.X R3, RZ, RZ, ~R3, P0 ;  /* 0x000000ffff037224 */ /* 0x000fe400000e0e03 */
[----:B------:R-:W-:-:S04]  /*3220*/  IMAD.WIDE.U32 R10, R7, R26, R18 ;  /* 0x0000001a070a7225 */ /* 0x000fc800078e0012 */
[----:B------:R-:W2:Y:S01]  /*3230*/  LDC R14, c[0x0][0x608] ;  /* 0x00018200ff0e7b82 */ /* 0x000ea20000000800 */
[----:B------:R-:W-:-:S04]  /*3240*/  IMAD R8, R3, R26, RZ ;  /* 0x0000001a03087224 */ /* 0x000fc800078e02ff */
[----:B------:R-:W-:Y:S02]  /*3250*/  IMAD R3, R7, R27, R8 ;  /* 0x0000001b07037224 */ /* 0x000fe400078e0208 */
[----:B------:R-:W-:Y:S01]  /*3260*/  IMAD.MOV.U32 R7, RZ, RZ, -0x1 ;  /* 0xffffffffff077424 */ /* 0x000fe200078e00ff */
[----:B------:R-:W3:Y:S01]  /*3270*/  LDC R30, c[0x0][0x658] ;  /* 0x00019600ff1e7b82 */ /* 0x000ee20000000800 */
[----:B------:R-:W-:Y:S01]  /*3280*/  IMAD.IADD R3, R11, 0x1, R3 ;  /* 0x000000010b037824 */ /* 0x000fe200078e0203 */
[----:B0-----:R-:W-:-:S04]  /*3290*/  ISETP.NE.U32.AND P0, PT, R32, RZ, PT ;  /* 0x000000ff2000720c */ /* 0x001fc80003f05070 */
[----:B------:R-:W-:Y:S02]  /*32a0*/  ISETP.NE.AND.EX P0, PT, R33, RZ, PT, P0 ;  /* 0x000000ff2100720c */ /* 0x000fe40003f05300 */
        /* <DEDUP_REMOVED lines=24> */
.L_x_46:
[----:B------:R-:W-:Y:S02]  /*3430*/  ISETP.NE.AND P0, PT, R17, 0x1, PT ;  /* 0x000000011100780c */ /* 0x000fe40003f05270 */
[----:B-1----:R-:W-:Y:S01]  /*3440*/  SHF.R.U64 R8, R10, R8, R11 ;  /* 0x000000080a087219 */ /* 0x002fe2000000120b */
[----:B0-----:R-:W-:Y:S01]  /*3450*/  VIADD R11, R21, 0xffffffff ;  /* 0xffffffff150b7836 */ /* 0x001fe20000000000 */
[----:B------:R-:W-:Y:S02]  /*3460*/  SHF.L.U32 R5, R25, R30, RZ ;  /* 0x0000001e19057219 */ /* 0x000fe400000006ff */
[----:B------:R-:W-:Y:S01]  /*3470*/  LOP3.LUT R3, R26, R27, RZ, 0xc0, !PT ;  /* 0x0000001b1a037212 */ /* 0x000fe200078ec0ff */
[----:B------:R-:W-:Y:S01]  /*3480*/  IMAD.MOV R7, RZ, RZ, -R8 ;  /* 0x000000ffff077224 */ /* 0x000fe200078e0a08 */
[----:B------:R-:W-:-:S03]  /*3490*/  LOP3.LUT R20, R20, R11, RZ, 0xc0, !PT ;  /* 0x0000000b14147212 */ /* 0x000fc600078ec0ff */
[----:B------:R-:W-:Y:S02]  /*34a0*/  IMAD R5, R5, R8, R3 ;  /* 0x0000000805057224 */ /* 0x000fe400078e0203 */
[----:B------:R-:W-:Y:S02]  /*34b0*/  @P0 IMAD R6, R9, R24, R4 ;  /* 0x0000001809060224 */ /* 0x000fe400078e0204 */
[----:B--2---:R-:W-:Y:S02]  /*34c0*/  IMAD R3, R7, R23, R28 ;  /* 0x0000001707037224 */ /* 0x004fe400078e021c */
[----:B---3--:R-:W-:Y:S02]  /*34d0*/  IMAD R6, R5, R29, R6 ;  /* 0x0000001d05067224 */ /* 0x008fe400078e0206 */
[----:B------:R-:W-:Y:S02]  /*34e0*/  IMAD R3, R3, R21, R20 ;  /* 0x0000001503037224 */ /* 0x000fe400078e0214 */
[----:B------:R-:W-:-:S03]  /*34f0*/  IMAD.MOV.U32 R7, RZ, RZ, 0x1 ;  /* 0x00000001ff077424 */ /* 0x000fc600078e00ff */
[----:B------:R-:W-:Y:S02]  /*3500*/  SEL R20, R3, R6, !P0 ;  /* 0x0000000603147207 */ /* 0x000fe40004000000 */
[----:B------:R-:W-:Y:S01]  /*3510*/  SEL R21, R6, R3, !P0 ;  /* 0x0000000306157207 */ /* 0x000fe20004000000 */
[----:B------:R-:W-:-:S07]  /*3520*/  IMAD.MOV.U32 R3, RZ, RZ, R22 ;  /* 0x000000ffff037224 */ /* 0x000fce00078e0016 */
.L_x_44:
[----:B------:R-:W-:-:S08]  /*3530*/  NOP ;  /* 0x0000000000007918 */ /* 0x000fd00000000000 */
[----:B------:R-:W0:-:S00]  /*3540*/  USETMAXREG.DEALLOC.CTAPOOL 0x28 ;  /* 0x00000028000079c8 */ /* 0x000e0000080e0500 */
[----:B0-----:R-:W-:-:S13]  /*3550*/  ISETP.NE.AND P0, PT, R2, RZ, PT ;  /* 0x000000ff0200720c */ /* 0x001fda0003f05270 */
[----:B------:R-:W-:Y:S05]  /*3560*/  @P0 EXIT ;  /* 0x000000000000094d */ /* 0x000fea0003800000 */
[----:B------:R-:W-:Y:S01]  /*3570*/  LOP3.LUT P0, RZ, R7, 0xff, RZ, 0xc0, !PT ;  /* 0x000000ff07ff7812 */ /* 0x000fe2000780c0ff */
[----:B------:R-:W-:Y:S02]  /*3580*/  IMAD.MOV.U32 R6, RZ, RZ, 0x1 ;  /* 0x00000001ff067424 */ /* 0x000fe400078e00ff */
[----:B------:R-:W-:-:S10]  /*3590*/  IMAD.MOV.U32 R7, RZ, RZ, RZ ;  /* 0x000000ffff077224 */ /* 0x000fd400078e00ff */
[----:B------:R-:W-:Y:S05]  /*35a0*/  @!P0 BRA `(.L_x_47) ;  /* 0x0000000c00308947 */ /* 0x000fea0003800000 */
[----:B------:R-:W0:Y:S01]  /*35b0*/  LDC R2, c[0x0][0x28c] ;  /* 0x0000a300ff027b82 */ /* 0x000e220000000800 */
[----:B------:R-:W1:Y:S01]  /*35c0*/  S2R R12, SR_CgaCtaId ;  /* 0x00000000000c7919 */ /* 0x000e620000008800 */
[----:B------:R-:W-:Y:S01]  /*35d0*/  ULDC UR5, c[0x0][0x658] ;  /* 0x0001960000057ab9 */ /* 0x000fe20000000800 */
[----:B------:R-:W-:Y:S01]  /*35e0*/  UMOV UR6, 0xffffffff ;  /* 0xffffffff00067882 */ /* 0x000fe20000000000 */
[----:B------:R-:W-:Y:S01]  /*35f0*/  BSSY B0, `(.L_x_47) ;  /* 0x00000c7000007945 */ /* 0x000fe20003800000 */
[----:B------:R-:W-:Y:S01]  /*3600*/  USHF.L.U32 UR6, UR6, UR5, URZ ;  /* 0x0000000506067299 */ /* 0x000fe2000800063f */
[----:B------:R-:W-:Y:S01]  /*3610*/  IMAD.MOV.U32 R9, RZ, RZ, 0x1 ;  /* 0x00000001ff097424 */ /* 0x000fe200078e00ff */
[----:B------:R-:W-:Y:S01]  /*3620*/  LOP3.LUT R8, R16, 0x2, RZ, 0xfc, !PT ;  /* 0x0000000210087812 */ /* 0x000fe200078efcff */
[----:B------:R-:W-:Y:S01]  /*3630*/  IMAD.MOV.U32 R6, RZ, RZ, 0x1 ;  /* 0x00000001ff067424 */ /* 0x000fe200078e00ff */
[----:B------:R-:W-:Y:S01]  /*3640*/  ULDC UR4, c[0x0][0x600] ;  /* 0x0001800000047ab9 */ /* 0x000fe20000000800 */
[----:B------:R-:W-:Y:S01]  /*3650*/  IMAD.MOV.U32 R7, RZ, RZ, RZ ;  /* 0x000000ffff077224 */ /* 0x000fe200078e00ff */
[----:B------:R-:W-:Y:S01]  /*3660*/  UMOV UR7, 0x1 ;  /* 0x0000000100077882 */ /* 0x000fe20000000000 */
[----:B------:R-:W-:-:S02]  /*3670*/  UIADD3 UR15, UR4, -0x1, URZ ;  /* 0xffffffff040f7890 */ /* 0x000fc4000fffe03f */
[----:B------:R-:W-:Y:S02]  /*3680*/  USHF.L.U32 UR17, UR7, UR5, URZ ;  /* 0x0000000507117299 */ /* 0x000fe4000800063f */
[----:B------:R-:W-:Y:S01]  /*3690*/  ULOP3.LUT UR16, URZ, UR6, URZ, 0x33, !UPT ;  /* 0x000000063f107292 */ /* 0x000fe2000f8e333f */
[----:B------:R-:W-:Y:S01]  /*36a0*/  ULDC.64 UR20, c[0x0][0x198] ;  /* 0x0000660000147ab9 */ /* 0x000fe20000000a00 */
[----:B0-----:R-:W-:-:S05]  /*36b0*/  VIADD R2, R2, 0x1f ;  /* 0x0000001f02027836 */ /* 0x001fca0000000000 */
[----:B------:R-:W-:-:S04]  /*36c0*/  SHF.R.S32.HI R5, RZ, 0x1f, R2 ;  /* 0x0000001fff057819 */ /* 0x000fc80000011402 */
[----:B------:R-:W-:Y:S01]  /*36d0*/  LEA.HI R5, R5, R2, RZ, 0x5 ;  /* 0x0000000205057211 */ /* 0x000fe200078f28ff */
[C---:B-1----:R-:W-:Y:S02]  /*36e0*/  IMAD.SHL.U32 R11, R12.reuse, 0x4, RZ ;  /* 0x000000040c0b7824 */ /* 0x042fe400078e00ff */
[----:B------:R-:W-:Y:S01]  /*36f0*/  IMAD.SHL.U32 R12, R12, 0x80, RZ ;  /* 0x000000800c0c7824 */ /* 0x000fe200078e00ff */
[----:B------:R-:W-:Y:S02]  /*3700*/  SHF.R.S32.HI R10, RZ, 0x5, R5 ;  /* 0x00000005ff0a7819 */ /* 0x000fe40000011405 */
[----:B------:R-:W-:Y:S02]  /*3710*/  LOP3.LUT R11, R11, 0x4, RZ, 0xc0, !PT ;  /* 0x000000040b0b7812 */ /* 0x000fe400078ec0ff */
[----:B------:R-:W-:Y:S01]  /*3720*/  LOP3.LUT R12, R12, 0x80, RZ, 0xc0, !PT ;  /* 0x000000800c0c7812 */ /* 0x000fe200078ec0ff */
[----:B------:R-:W-:-:S07]  /*3730*/  VIADD R13, R10, 0x1 ;  /* 0x000000010a0d7836 */ /* 0x000fce0000000000 */
.L_x_58:
[----:B------:R-:W-:-:S03]  /*3740*/  UMOV UR4, 0xffffffff ;  /* 0xffffffff00047882 */ /* 0x000fc60000000000 */
[----:B------:R-:W-:Y:S05]  /*3750*/  BRA.DIV UR4, `(.L_x_48) ;  /* 0x0000001a04c47947 */ /* 0x000fea000b800000 */
[----:B------:R-:W-:-:S13]  /*3760*/  ELECT P6, URZ, PT ;  /* 0x00000000003f782f */ /* 0x000fda00038c0000 */
.L_x_91:
[----:B------:R-:W0:Y:S01]  /*3770*/  LDC R2, c[0x0][0x28c] ;  /* 0x0000a300ff027b82 */ /* 0x000e220000000800 */
[----:B------:R-:W-:Y:S01]  /*3780*/  BSSY B1, `(.L_x_49) ;  /* 0x0000038000017945 */ /* 0x000fe20003800000 */
[----:B0-----:R-:W-:-:S13]  /*3790*/  ISETP.LT.OR P6, PT, R2, 0x1, !P6 ;  /* 0x000000010200780c */ /* 0x001fda00077c1670 */
[----:B------:R-:W-:Y:S05]  /*37a0*/  @P6 BRA `(.L_x_50) ;  /* 0x0000000000d46947 */ /* 0x000fea0003800000 */
[----:B------:R-:W-:Y:S02]  /*37b0*/  IMAD R20, R20, 0x8, R11 ;  /* 0x0000000814147824 */ /* 0x000fe400078e020b */
[----:B------:R-:W-:Y:S02]  /*37c0*/  IMAD.SHL.U32 R21, R21, 0x80, RZ ;  /* 0x0000008015157824 */ /* 0x000fe400078e00ff */
[----:B------:R-:W-:Y:S02]  /*37d0*/  IMAD.MOV.U32 R24, RZ, RZ, RZ ;  /* 0x000000ffff187224 */ /* 0x000fe400078e00ff */
[----:B------:R-:W-:Y:S02]  /*37e0*/  IMAD.MOV.U32 R2, RZ, RZ, R13 ;  /* 0x000000ffff027224 */ /* 0x000fe400078e000d */
[----:B------:R-:W-:Y:S02]  /*37f0*/  IMAD.MOV.U32 R4, RZ, RZ, R6 ;  /* 0x000000ffff047224 */ /* 0x000fe400078e0006 */
[----:B------:R-:W-:-:S07]  /*3800*/  IMAD.MOV.U32 R5, RZ, RZ, R7 ;  /* 0x000000ffff057224 */ /* 0x000fce00078e0007 */
.L_x_53:
[----:B------:R-:W0:Y:S01]  /*3810*/  S2R R15, SR_CgaCtaId ;  /* 0x00000000000f7919 */ /* 0x000e220000008800 */
[----:B------:R-:W-:Y:S02]  /*3820*/  MOV R14, 0x400 ;  /* 0x00000400000e7802 */ /* 0x000fe40000000f00 */
[----:B------:R-:W-:Y:S02]  /*3830*/  ISETP.NE.AND P1, PT, R0, RZ, PT ;  /* 0x000000ff0000720c */ /* 0x000fe40003f25270 */
[----:B0-----:R-:W-:Y:S02]  /*3840*/  LEA R22, R15, R14, 0x18 ;  /* 0x0000000e0f167211 */ /* 0x001fe400078ec0ff */
[----:B------:R-:W-:-:S09]  /*3850*/  SHF.L.U32 R14, R4, 0x1f, RZ ;  /* 0x0000001f040e7819 */ /* 0x000fd200000006ff */
[----:B------:R-:W0:Y:S01]  /*3860*/  @!P1 LDC R15, c[0x0][0x500] ;  /* 0x00014000ff0f9b82 */ /* 0x000e220000000800 */
[----:B------:R-:W-:-:S04]  /*3870*/  IMAD R23, R5, 0x8, R22 ;  /* 0x0000000805177824 */ /* 0x000fc800078e0216 */
[----:B------:R-:W1:Y:S02]  /*3880*/  SYNCS.PHASECHK.TRANS64.TRYWAIT P0, [R23+URZ+0xd0], R14 ;  /* 0x0000d00e170075a7 */ /* 0x000e64000800017f */
[----:B-1----:R-:W-:Y:S05]  /*3890*/  @!P0 BRA `(.L_x_51) ;  /* 0x0000001800948947 */ /* 0x002fea0003800000 */
.L_x_92:
[----:B-1----:R-:W-:Y:S01]  /*38a0*/  PRMT R14, R8, 0x9910, RZ ;  /* 0x00009910080e7816 */ /* 0x002fe200000000ff */
[----:B0-----:R0:W-:Y:S03]  /*38b0*/  @!P1 SYNCS.ARRIVE.TRANS64 RZ, [R23+URZ], R15 ;  /* 0x0000000f17ff99a7 */ /* 0x0011e6000800003f */
[----:B------:R-:W-:-:S13]  /*38c0*/  ISETP.NE.AND P0, PT, R14, 0x2, PT ;  /* 0x000000020e00780c */ /* 0x000fda0003f05270 */
[----:B0-----:R-:W-:Y:S05]  /*38d0*/  @P0 BRA `(.L_x_52) ;  /* 0x0000000000040947 */ /* 0x001fea0003800000 */
[----:B------:R-:W-:Y:S01]  /*38e0*/  BPT.TRAP 0x1 ;  /* 0x000000040000795c */ /* 0x000fe20000300000 */
.L_x_52:
[----:B------:R-:W-:Y:S01]  /*38f0*/  IMAD R14, R5, 0x100, R12 ;  /* 0x00000100050e7824 */ /* 0x000fe200078e020c */
[----:B------:R-:W-:Y:S01]  /*3900*/  R2UR UR9, R23 ;  /* 0x00000000170972ca */ /* 0x000fe200000e0000 */
[--C-:B------:R-:W-:Y:S01]  /*3910*/  IMAD R15, R5, 0x2000, R22.reuse ;  /* 0x00002000050f7824 */ /* 0x100fe200078e0216 */
[----:B------:R-:W-:Y:S01]  /*3920*/  UIADD3 UR4, UP0, UR20, 0xf0, URZ ;  /* 0x000000f014047890 */ /* 0x000fe2000ff1e03f */
[----:B------:R-:W-:Y:S01]  /*3930*/  IMAD R14, R14, 0x2, R22 ;  /* 0x000000020e0e7824 */ /* 0x000fe200078e0216 */
[----:B------:R-:W-:Y:S01]  /*3940*/  R2UR UR11, R21 ;  /* 0x00000000150b72ca */ /* 0x000fe200000e0000 */
[----:B------:R-:W-:Y:S01]  /*3950*/  VIADD R2, R2, 0xffffffff ;  /* 0xffffffff02027836 */ /* 0x000fe20000000000 */
[----:B------:R-:W-:Y:S01]  /*3960*/  R2UR UR5, R15 ;  /* 0x000000000f0572ca */ /* 0x000fe200000e0000 */
[----:B------:R-:W-:Y:S01]  /*3970*/  UIADD3 UR22, UP1, UR20, 0x1f0, URZ ;  /* 0x000001f014167890 */ /* 0x000fe2000ff3e03f */
[----:B------:R-:W-:Y:S01]  /*3980*/  R2UR UR8, R14 ;  /* 0x000000000e0872ca */ /* 0x000fe200000e0000 */
[----:B------:R-:W-:Y:S01]  /*3990*/  VIADD R5, R5, 0x1 ;  /* 0x0000000105057836 */ /* 0x000fe20000000000 */
[----:B------:R-:W-:Y:S01]  /*39a0*/  R2UR UR10, R24 ;  /* 0x00000000180a72ca */ /* 0x000fe200000e0000 */
[----:B------:R-:W-:Y:S01]  /*39b0*/  UIADD3.X UR23, URZ, UR21, URZ, UP1, !UPT ;  /* 0x000000153f177290 */ /* 0x000fe20008ffe43f */
[----:B------:R-:W-:Y:S01]  /*39c0*/  R2UR UR12, R3 ;  /* 0x00000000030c72ca */ /* 0x000fe200000e0000 */
[----:B------:R-:W-:Y:S01]  /*39d0*/  UMOV UR6, 0x0 ;  /* 0x0000000000067882 */ /* 0x000fe20000000000 */
[----:B------:R-:W-:Y:S01]  /*39e0*/  R2UR UR18, R20 ;  /* 0x00000000141272ca */ /* 0x000fe200000e0000 */
[----:B------:R-:W-:Y:S01]  /*39f0*/  UMOV UR7, 0x10000000 ;  /* 0x1000000000077882 */ /* 0x000fe20000000000 */
[----:B------:R-:W-:Y:S01]  /*3a00*/  ISETP.GT.AND P1, PT, R2, 0x1, PT ;  /* 0x000000010200780c */ /* 0x000fe20003f24270 */
[----:B------:R-:W-:Y:S01]  /*3a10*/  UMOV UR19, 0x30000 ;  /* 0x0003000000137882 */ /* 0x000fe20000000000 */
[C---:B------:R-:W-:Y:S01]  /*3a20*/  ISETP.NE.AND P0, PT, R5.reuse, 0x1a, PT ;  /* 0x0000001a0500780c */ /* 0x040fe20003f05270 */
[----:B------:R-:W-:Y:S01]  /*3a30*/  UIADD3 UR13, UR5, 0x280, URZ ;  /* 0x00000280050d7890 */ /* 0x000fe2000fffe03f */
[----:B------:R-:W-:Y:S01]  /*3a40*/  VIADD R24, R24, 0x20 ;  /* 0x0000002018187836 */ /* 0x000fe20000000000 */
[----:B------:R-:W-:Y:S01]  /*3a50*/  UIADD3.X UR5, URZ, UR21, URZ, UP0, !UPT ;  /* 0x000000153f057290 */ /* 0x000fe200087fe43f */
[----:B------:R-:W-:Y:S01]  /*3a60*/  SEL R15, RZ, 0x1, P0 ;  /* 0x00000001ff0f7807 */ /* 0x000fe20000000000 */
[----:B------:R-:W-:Y:S01]  /*3a70*/  UIADD3 UR14, UR8, 0x34280, URZ ;  /* 0x00034280080e7890 */ /* 0x000fe2000fffe03f */
[----:B------:R-:W-:-:S02]  /*3a80*/  SEL R5, R5, RZ, P0 ;  /* 0x000000ff05057207 */ /* 0x000fc40000000000 */
[----:B------:R-:W-:Y:S01]  /*3a90*/  UMOV UR8, UR13 ;  /* 0x0000000d00087c82 */ /* 0x000fe20008000000 */
[----:B------:R-:W-:-:S03]  /*3aa0*/  LOP3.LUT R4, R4, R15, RZ, 0x3c, !PT ;  /* 0x0000000f04047212 */ /* 0x000fc600078e3cff */
[----:B------:R0:W-:Y:S02]  /*3ab0*/  UTMALDG.3D [UR8], [UR4], desc[UR6] ;  /* 0x00000608040075b4 */ /* 0x0001e40008011000 */
[----:B0-----:R-:W-:Y:S01]  /*3ac0*/  UMOV UR8, UR14 ;  /* 0x0000000e00087c82 */ /* 0x001fe20008000000 */
[----:B------:R-:W-:Y:S02]  /*3ad0*/  UMOV UR11, UR18 ;  /* 0x00000012000b7c82 */ /* 0x000fe40008000000 */
[----:B------:R0:W-:Y:S02]  /*3ae0*/  UTMALDG.3D.MULTICAST [UR8], [UR22], UR19, desc[UR6] ;  /* 0x00000608160073b4 */ /* 0x0001e40008011813 */
[----:B0-----:R-:W-:Y:S05]  /*3af0*/  @P1 BRA `(.L_x_53) ;  /* 0xfffffffc00441947 */ /* 0x001fea000383ffff */
.L_x_50:
[----:B------:R-:W-:Y:S05]  /*3b00*/  BSYNC B1 ;  /* 0x0000000000017941 */ /* 0x000fea0003800000 */
.L_x_49:
[----:B------:R-:W-:Y:S01]  /*3b10*/  LOP3.LUT P1, RZ, R9, 0xff, RZ, 0xc0, !PT ;  /* 0x000000ff09ff7812 */ /* 0x000fe2000782c0ff */
[C---:B------:R-:W-:Y:S01]  /*3b20*/  IMAD.IADD R4, R10.reuse, 0x1, R7 ;  /* 0x000000010a047824 */ /* 0x040fe200078e0207 */
[----:B------:R-:W-:Y:S01]  /*3b30*/  ULDC.64 UR4, c[0x0][0x650] ;  /* 0x0001940000047ab9 */ /* 0x000fe20000000a00 */
[----:B------:R-:W-:Y:S01]  /*3b40*/  ISETP.GE.U32.AND P2, PT, R10, 0x1a, PT ;  /* 0x0000001a0a00780c */ /* 0x000fe20003f46070 */
[----:B------:R-:W-:Y:S01]  /*3b50*/  BSSY B1, `(.L_x_54) ;  /* 0x000006e000017945 */ /* 0x000fe20003800000 */
[----:B------:R-:W-:Y:S01]  /*3b60*/  IMAD.MOV.U32 R21, RZ, RZ, -0x1 ;  /* 0xffffffffff157424 */ /* 0x000fe200078e00ff */
[----:B------:R-:W-:Y:S01]  /*3b70*/  ISETP.GT.U32.AND P0, PT, R4, 0x19, PT ;  /* 0x000000190400780c */ /* 0x000fe20003f04070 */
[----:B------:R-:W-:Y:S01]  /*3b80*/  IMAD.MOV.U32 R20, RZ, RZ, -0x1 ;  /* 0xffffffffff147424 */ /* 0x000fe200078e00ff */
[----:B------:R-:W-:Y:S02]  /*3b90*/  PRMT R9, RZ, 0x7610, R9 ;  /* 0x00007610ff097816 */ /* 0x000fe40000000009 */
[----:B------:R-:W-:-:S03]  /*3ba0*/  ISETP.LT.U32.AND P0, PT, R10, 0x1a, P0 ;  /* 0x0000001a0a00780c */ /* 0x000fc60000701070 */
[----:B------:R-:W0:Y:S01]  /*3bb0*/  @P1 S2R R3, SR_CgaCtaId ;  /* 0x0000000000031919 */ /* 0x000e220000008800 */
[----:B------:R-:W-:-:S04]  /*3bc0*/  @P1 MOV R2, 0x400 ;  /* 0x0000040000021802 */ /* 0x000fc80000000f00 */
[----:B0-----:R-:W-:Y:S01]  /*3bd0*/  @P1 LEA R5, R3, R2, 0x18 ;  /* 0x0000000203051211 */ /* 0x001fe200078ec0ff */
[----:B------:R-:W-:-:S03]  /*3be0*/  IMAD.WIDE.U32 R2, R4, 0x4ec4ec4f, RZ ;  /* 0x4ec4ec4f04027825 */ /* 0x000fc600078e00ff */
[----:B------:R0:W-:Y:S01]  /*3bf0*/  @P1 SYNCS.ARRIVE.TRANS64.A1T0 RZ, [R5+URZ+0x1b8], RZ ;  /* 0x0001b8ff05ff19a7 */ /* 0x0001e2000810003f */
[----:B------:R-:W-:Y:S02]  /*3c00*/  IADD3 R18, P1, R18, UR36, RZ ;  /* 0x0000002412127c10 */ /* 0x000fe4000ff3e0ff */
[----:B------:R-:W-:Y:S02]  /*3c10*/  PRMT R2, RZ, 0x7610, R2 ;  /* 0x00007610ff027816 */ /* 0x000fe40000000002 */
[----:B------:R-:W-:Y:S02]  /*3c20*/  IADD3.X R19, R19, UR42, RZ, P1, !PT ;  /* 0x0000002a13137c10 */ /* 0x000fe40008ffe4ff */
[----:B0-----:R-:W-:Y:S02]  /*3c30*/  SHF.R.U32.HI R5, RZ, 0x3, R3 ;  /* 0x00000003ff057819 */ /* 0x001fe40000011603 */
[----:B------:R-:W-:Y:S02]  /*3c40*/  SEL R3, RZ, 0x1, !P0 ;  /* 0x00000001ff037807 */ /* 0x000fe40004000000 */
[----:B------:R-:W-:Y:S01]  /*3c50*/  ISETP.GE.U32.AND P0, PT, R18, UR4, PT ;  /* 0x0000000412007c0c */ /* 0x000fe2000bf06070 */
[----:B------:R-:W-:Y:S01]  /*3c60*/  IMAD R7, R5, -0x1a, R4 ;  /* 0xffffffe605077824 */ /* 0x000fe200078e0204 */
[----:B------:R-:W-:Y:S01]  /*3c70*/  LOP3.LUT R6, R6, R3, RZ, 0x3c, !PT ;  /* 0x0000000306067212 */ /* 0x000fe200078e3cff */
[----:B------:R-:W-:Y:S01]  /*3c80*/  IMAD.MOV.U32 R3, RZ, RZ, -0x1 ;  /* 0xffffffffff037424 */ /* 0x000fe200078e00ff */
[----:B------:R-:W-:-:S02]  /*3c90*/  ISETP.GE.U32.AND.EX P0, PT, R19, UR5, PT, P0 ;  /* 0x0000000513007c0c */ /* 0x000fc4000bf06100 */
[----:B------:R-:W-:-:S11]  /*3ca0*/  @P2 LOP3.LUT R6, R6, 0x1, R5, 0x78, !PT ;  /* 0x0000000106062812 */ /* 0x000fd600078e7805 */
[----:B------:R-:W-:Y:S05]  /*3cb0*/  @P0 BRA `(.L_x_55) ;  /* 0x00000004005c0947 */ /* 0x000fea0003800000 */
[----:B------:R-:W0:Y:S01]  /*3cc0*/  S2R R15, SR_CTAID.X ;  /* 0x00000000000f7919 */ /* 0x000e220000002500 */
[----:B------:R-:W-:Y:S01]  /*3cd0*/  ULDC.64 UR4, c[0x0][0x628] ;  /* 0x00018a0000047ab9 */ /* 0x000fe20000000a00 */
[----:B------:R-:W-:Y:S01]  /*3ce0*/  ULDC UR7, c[0x0][0x630] ;  /* 0x00018c0000077ab9 */ /* 0x000fe20000000800 */
[----:B------:R-:W-:Y:S01]  /*3cf0*/  ISETP.NE.U32.AND P0, PT, RZ, UR4, PT ;  /* 0x00000004ff007c0c */ /* 0x000fe2000bf05070 */
[----:B------:R-:W1:Y:S01]  /*3d00*/  S2R R20, SR_CTAID.Y ;  /* 0x0000000000147919 */ /* 0x000e620000002600 */
[----:B------:R-:W-:Y:S01]  /*3d10*/  ULDC UR8, c[0x0][0x150] ;  /* 0x0000540000087ab9 */ /* 0x000fe20000000800 */
[----:B------:R-:W-:Y:S01]  /*3d20*/  IMAD.MOV.U32 R2, RZ, RZ, R18 ;  /* 0x000000ffff027224 */ /* 0x000fe200078e0012 */
[----:B------:R-:W-:Y:S01]  /*3d30*/  ISETP.NE.AND.EX P0, PT, RZ, UR5, PT, P0 ;  /* 0x00000005ff007c0c */ /* 0x000fe2000bf05300 */
[----:B------:R-:W-:Y:S01]  /*3d40*/  IMAD.MOV.U32 R3, RZ, RZ, R19 ;  /* 0x000000ffff037224 */ /* 0x000fe200078e0013 */
[----:B0-----:R-:W-:-:S11]  /*3d50*/  I2FP.F32.U32 R22, R15 ;  /* 0x0000000f00167245 */ /* 0x001fd60000201000 */
[----:B------:R-:W-:Y:S05]  /*3d60*/  @!P0 BRA `(.L_x_56) ;  /* 0x0000000000288947 */ /* 0x000fea0003800000 */
[----:B------:R-:W-:Y:S02]  /*3d70*/  ULDC UR6, c[0x0][0x634] ;  /* 0x00018d0000067ab9 */ /* 0x000fe40000000800 */
[----:B------:R-:W-:-:S05]  /*3d80*/  IADD3 R3, P0, R18, UR6, RZ ;  /* 0x0000000612037c10 */ /* 0x000fca000ff1e0ff */
[----:B------:R-:W-:-:S04]  /*3d90*/  IMAD.X R21, RZ, RZ, R19, P0 ;  /* 0x000000ffff157224 */ /* 0x000fc800000e0613 */
[----:B------:R-:W-:-:S04]  /*3da0*/  IMAD.WIDE.U32 R4, R21, UR4, RZ ;  /* 0x0000000415047c25 */ /* 0x000fc8000f8e00ff */
[----:B------:R-:W-:-:S04]  /*3db0*/  IMAD.WIDE.U32 R4, P0, R3, UR5, R4 ;  /* 0x0000000503047c25 */ /* 0x000fc8000f800004 */
[----:B------:R-:W-:-:S04]  /*3dc0*/  IMAD.WIDE.U32 R2, R3, UR4, RZ ;  /* 0x0000000403027c25 */ /* 0x000fc8000f8e00ff */
[----:B------:R-:W-:Y:S01]  /*3dd0*/  IMAD.MOV.U32 R2, RZ, RZ, R5 ;  /* 0x000000ffff027224 */ /* 0x000fe200078e0005 */
[----:B------:R-:W-:Y:S01]  /*3de0*/  IADD3 RZ, P1, R3, R4, RZ ;  /* 0x0000000403ff7210 */ /* 0x000fe20007f3e0ff */
[----:B------:R-:W-:-:S04]  /*3df0*/  IMAD.X R3, RZ, RZ, RZ, P0 ;  /* 0x000000ffff037224 */ /* 0x000fc800000e06ff */
[----:B------:R-:W-:-:S08]  /*3e00*/  IMAD.WIDE.U32.X R2, R21, UR5, R2, P1 ;  /* 0x0000000515027c25 */ /* 0x000fd000088e0402 */
.L_x_56:
[--C-:B------:R-:W-:Y:S01]  /*3e10*/  SHF.R.U64 R14, R2, UR7, R3.reuse ;  /* 0x00000007020e7c19 */ /* 0x100fe20008001203 */
[----:B------:R-:W-:Y:S01]  /*3e20*/  FMUL R22, R22, UR8 ;  /* 0x0000000816167c20 */ /* 0x000fe20008400000 */
[----:B------:R-:W-:Y:S01]  /*3e30*/  SHF.R.U32.HI R2, RZ, UR7, R3 ;  /* 0x00000007ff027c19 */ /* 0x000fe20008011603 */
[----:B------:R-:W0:Y:S01]  /*3e40*/  LDC R4, c[0x0][0x144] ;  /* 0x00005100ff047b82 */ /* 0x000e220000000800 */
[----:B------:R-:W-:Y:S01]  /*3e50*/  IADD3 R21, P0, RZ, -R14, RZ ;  /* 0x8000000eff157210 */ /* 0x000fe20007f1e0ff */
[----:B------:R-:W-:Y:S01]  /*3e60*/  ULDC.64 UR4, c[0x0][0x620] ;  /* 0x0001880000047ab9 */ /* 0x000fe20000000a00 */
[----:B-1----:R-:W-:Y:S01]  /*3e70*/  I2FP.F32.U32 R3, R20 ;  /* 0x0000001400037245 */ /* 0x002fe20000201000 */
[----:B------:R-:W-:Y:S01]  /*3e80*/  ULDC UR6, c[0x0][0x154] ;  /* 0x0000550000067ab9 */ /* 0x000fe20000000800 */
[----:B------:R-:W1:Y:S01]  /*3e90*/  F2I.U32.TRUNC.NTZ R22, R22 ;  /* 0x0000001600167305 */ /* 0x000e62000020f000 */
[----:B------:R-:W-:Y:S01]  /*3ea0*/  IMAD.X R2, RZ, RZ, ~R2, P0 ;  /* 0x000000ffff027224 */ /* 0x000fe200000e0e02 */
[----:B------:R-:W-:Y:S01]  /*3eb0*/  ISETP.NE.AND P2, PT, R17, 0x1, PT ;  /* 0x000000011100780c */ /* 0x000fe20003f45270 */
[----:B------:R-:W-:Y:S01]  /*3ec0*/  FMUL R23, R3, UR6 ;  /* 0x0000000603177c20 */ /* 0x000fe20008400000 */
[----:B------:R-:W2:Y:S01]  /*3ed0*/  LDC R25, c[0x0][0x148] ;  /* 0x00005200ff197b82 */ /* 0x000ea20000000800 */
[----:B------:R-:W-:Y:S01]  /*3ee0*/  IMAD R2, R2, UR4, RZ ;  /* 0x0000000402027c24 */ /* 0x000fe2000f8e02ff */
[----:B------:R-:W-:Y:S01]  /*3ef0*/  ULDC.64 UR6, c[0x0][0x640] ;  /* 0x0001900000067ab9 */ /* 0x000fe20000000a00 */
[----:B------:R-:W-:Y:S01]  /*3f00*/  IMAD.MOV.U32 R3, RZ, RZ, R19 ;  /* 0x000000ffff037224 */ /* 0x000fe200078e0013 */
[----:B------:R-:W-:Y:S01]  /*3f10*/  ISETP.NE.U32.AND P0, PT, RZ, UR6, PT ;  /* 0x00000006ff007c0c */ /* 0x000fe2000bf05070 */
[----:B------:R-:W-:Y:S01]  /*3f20*/  IMAD R5, R21, UR5, R2 ;  /* 0x0000000515057c24 */ /* 0x000fe2000f8e0202 */
[----:B------:R-:W3:Y:S01]  /*3f30*/  F2I.U32.TRUNC.NTZ R23, R23 ;  /* 0x0000001700177305 */ /* 0x000ee2000020f000 */
[----:B------:R-:W-:Y:S01]  /*3f40*/  IMAD.MOV.U32 R2, RZ, RZ, R18 ;  /* 0x000000ffff027224 */ /* 0x000fe200078e0012 */
[----:B------:R-:W-:-:S03]  /*3f50*/  ISETP.NE.AND.EX P0, PT, RZ, UR7, PT, P0 ;  /* 0x00000007ff007c0c */ /* 0x000fc6000bf05300 */
[----:B------:R-:W-:Y:S01]  /*3f60*/  IMAD.WIDE.U32 R2, R21, UR4, R2 ;  /* 0x0000000415027c25 */ /* 0x000fe2000f8e0002 */
[----:B------:R-:W-:-:S03]  /*3f70*/  ULDC UR4, c[0x0][0x618] ;  /* 0x0001860000047ab9 */ /* 0x000fc60000000800 */
[----:B------:R-:W-:Y:S02]  /*3f80*/  IMAD.IADD R3, R3, 0x1, R5 ;  /* 0x0000000103037824 */ /* 0x000fe400078e0205 */
[----:B-1----:R-:W-:-:S03]  /*3f90*/  IMAD.MOV R22, RZ, RZ, -R22 ;  /* 0x000000ffff167224 */ /* 0x002fc600078e0a16 */
[----:B------:R-:W-:Y:S01]  /*3fa0*/  SHF.R.U64 R21, R2, UR4, R3 ;  /* 0x0000000402157c19 */ /* 0x000fe20008001203 */
[----:B0-----:R-:W-:Y:S01]  /*3fb0*/  IMAD R15, R4, R22, R15 ;  /* 0x00000016040f7224 */ /* 0x001fe200078e020f */
[----:B------:R-:W-:Y:S01]  /*3fc0*/  SHF.R.U32.HI R2, RZ, UR4, R3 ;  /* 0x00000004ff027c19 */ /* 0x000fe20008011603 */
[----:B------:R-:W-:Y:S01]  /*3fd0*/  ULDC UR4, c[0x0][0x608] ;  /* 0x0001820000047ab9 */ /* 0x000fe20000000800 */
[----:B---3--:R-:W-:Y:S02]  /*3fe0*/  IMAD.MOV R4, RZ, RZ, -R23 ;  /* 0x000000ffff047224 */ /* 0x008fe400078e0a17 */
[--C-:B------:R-:W-:Y:S02]  /*3ff0*/  SHF.R.U64 R22, R21, UR4, R2.reuse ;  /* 0x0000000415167c19 */ /* 0x100fe40008001202 */
[----:B------:R-:W-:Y:S01]  /*4000*/  SHF.R.U32.HI R3, RZ, UR4, R2 ;  /* 0x00000004ff037c19 */ /* 0x000fe20008011602 */
[----:B------:R-:W-:Y:S01]  /*4010*/  ULDC UR4, c[0x0][0x658] ;  /* 0x0001960000047ab9 */ /* 0x000fe20000000800 */
[----:B--2---:R-:W-:-:S02]  /*4020*/  @P2 IMAD R15, R25, R4, R20 ;  /* 0x00000004190f2224 */ /* 0x004fc400078e0214 */
[--C-:B------:R-:W-:Y:S02]  /*4030*/  SHF.R.U64 R20, R22, UR4, R3.reuse ;  /* 0x0000000416147c19 */ /* 0x100fe40008001203 */
[----:B------:R-:W-:-:S03]  /*4040*/  SHF.R.U32.HI R23, RZ, UR4, R3 ;  /* 0x00000004ff177c19 */ /* 0x000fc60008011603 */
[----:B------:R-:W-:Y:S02]  /*4050*/  IMAD.MOV.U32 R4, RZ, RZ, R20 ;  /* 0x000000ffff047224 */ /* 0x000fe400078e0014 */
[----:B------:R-:W-:Y:S01]  /*4060*/  IMAD.MOV.U32 R3, RZ, RZ, R23 ;  /* 0x000000ffff037224 */ /* 0x000fe200078e0017 */
[----:B------:R-:W-:Y:S06]  /*4070*/  @!P0 BRA `(.L_x_57) ;  /* 0x00000000002c8947 */ /* 0x000fec0003800000 */
        /* <DEDUP_REMOVED lines=9> */
[----:B------:R-:W-:-:S04]  /*4110*/  IMAD.WIDE.U32.X R2, R23, UR7, R2, P1 ;  /* 0x0000000717027c25 */ /* 0x000fc800088e0402 */
[----:B------:R-:W-:-:S07]  /*4120*/  IMAD.MOV.U32 R4, RZ, RZ, R2 ;  /* 0x000000ffff047224 */ /* 0x000fce00078e0002 */
.L_x_57:
[----:B------:R-:W-:Y:S01]  /*4130*/  ULDC UR4, c[0x0][0x648] ;  /* 0x0001920000047ab9 */ /* 0x000fe20000000800 */
[----:B------:R-:W-:Y:S01]  /*4140*/  LOP3.LUT R2, R22, UR16, RZ, 0xc0, !PT ;  /* 0x0000001016027c12 */ /* 0x000fe2000f8ec0ff */
[----:B------:R-:W-:Y:S01]  /*4150*/  ULDC UR5, c[0x0][0x610] ;  /* 0x0001840000057ab9 */ /* 0x000fe20000000800 */
[----:B------:R-:W-:Y:S01]  /*4160*/  SHF.R.U64 R3, R4, UR4, R3 ;  /* 0x0000000404037c19 */ /* 0x000fe20008001203 */
[----:B------:R-:W-:Y:S01]  /*4170*/  ULDC UR4, c[0x0][0x638] ;  /* 0x00018e0000047ab9 */ /* 0x000fe20000000800 */
[----:B------:R-:W-:-:S03]  /*4180*/  LOP3.LUT R21, R21, UR15, RZ, 0xc0, !PT ;  /* 0x0000000f15157c12 */ /* 0x000fc6000f8ec0ff */
[----:B------:R-:W-:Y:S02]  /*4190*/  IMAD.MOV R5, RZ, RZ, -R3 ;  /* 0x000000ffff057224 */ /* 0x000fe400078e0a03 */
[----:B------:R-:W-:Y:S02]  /*41a0*/  IMAD R2, R3, UR17, R2 ;  /* 0x0000001103027c24 */ /* 0x000fe4000f8e0202 */
[----:B------:R-:W-:Y:S01]  /*41b0*/  IMAD R20, R5, UR4, R20 ;  /* 0x0000000405147c24 */ /* 0x000fe2000f8e0214 */
[----:B------:R-:W-:Y:S01]  /*41c0*/  ULDC UR4, c[0x0][0x600] ;  /* 0x0001800000047ab9 */ /* 0x000fe20000000800 */
[----:B------:R-:W-:Y:S02]  /*41d0*/  IMAD R15, R2, UR5, R15 ;  /* 0x00000005020f7c24 */ /* 0x000fe4000f8e020f */
[----:B------:R-:W-:Y:S02]  /*41e0*/  IMAD R4, R20, UR4, R21 ;  /* 0x0000000414047c24 */ /* 0x000fe4000f8e0215 */
[----:B------:R-:W-:-:S02]  /*41f0*/  IMAD.MOV.U32 R2, RZ, RZ, 0x1 ;  /* 0x00000001ff027424 */ /* 0x000fc400078e00ff */
[----:B------:R-:W-:Y:S01]  /*4200*/  IMAD.MOV.U32 R3, RZ, RZ, R14 ;  /* 0x000000ffff037224 */ /* 0x000fe200078e000e */
[----:B------:R-:W-:Y:S02]  /*4210*/  SEL R20, R4, R15, !P2 ;  /* 0x0000000f04147207 */ /* 0x000fe40005000000 */
[----:B------:R-:W-:-:S07]  /*4220*/  SEL R21, R15, R4, !P2 ;  /* 0x000000040f157207 */ /* 0x000fce0005000000 */
.L_x_55:
[----:B------:R-:W-:Y:S05]  /*4230*/  BSYNC B1 ;  /* 0x0000000000017941 */ /* 0x000fea0003800000 */
.L_x_54:
[----:B------:R-:W-:-:S13]  /*4240*/  LOP3.LUT P0, RZ, R2, 0xff, RZ, 0xc0, !PT ;  /* 0x000000ff02ff7812 */ /* 0x000fda000780c0ff */
[----:B------:R-:W-:Y:S05]  /*4250*/  @P0 BRA `(.L_x_58) ;  /* 0xfffffff400380947 */ /* 0x000fea000383ffff */
[----:B------:R-:W-:Y:S05]  /*4260*/  BSYNC B0 ;  /* 0x0000000000007941 */ /* 0x000fea0003800000 */
.L_x_47:
[----:B------:R-:W-:-:S03]  /*4270*/  UMOV UR4, 0xffffffff ;  /* 0xffffffff00047882 */ /* 0x000fc60000000000 */
[----:B------:R-:W-:Y:S05]  /*4280*/  BRA.DIV UR4, `(.L_x_59) ;  /* 0x00000012042c7947 */ /* 0x000fea000b800000 */
[----:B------:R-:W-:-:S13]  /*4290*/  ELECT P6, URZ, PT ;  /* 0x00000000003f782f */ /* 0x000fda00038c0000 */
.L_x_95:
[----:B------:R-:W-:Y:S04]  /*42a0*/  BSSY B0, `(.L_x_60) ;  /* 0x00000f1000007945 */ /* 0x000fe80003800000 */
[----:B------:R-:W-:Y:S05]  /*42b0*/  @!P6 BRA `(.L_x_61) ;  /* 0x0000000c00bce947 */ /* 0x000fea0003800000 */
[----:B------:R-:W-:-:S04]  /*42c0*/  LOP3.LUT R16, R16, 0x2, RZ, 0xfc, !PT ;  /* 0x0000000210107812 */ /* 0x000fc800078efcff */
[----:B------:R-:W-:-:S13]  /*42d0*/  ISETP.NE.AND P0, PT, R16, 0x3, PT ;  /* 0x000000031000780c */ /* 0x000fda0003f05270 */
[----:B------:R-:W-:Y:S05]  /*42e0*/  @!P0 BRA `(.L_x_62) ;  /* 0x0000000000048947 */ /* 0x000fea0003800000 */
[----:B------:R-:W-:Y:S01]  /*42f0*/  BPT.TRAP 0x1 ;  /* 0x000000040000795c */ /* 0x000fe20000300000 */
.L_x_62:
[----:B------:R-:W0:Y:S01]  /*4300*/  S2R R3, SR_CgaCtaId ;  /* 0x0000000000037919 */ /* 0x000e220000008800 */
[----:B------:R-:W-:Y:S02]  /*4310*/  MOV R0, 0x400 ;  /* 0x0000040000007802 */ /* 0x000fe40000000f00 */
[----:B------:R-:W-:Y:S02]  /*4320*/  SHF.L.U32 R2, R6, 0x1f, RZ ;  /* 0x0000001f06027819 */ /* 0x000fe400000006ff */
[----:B0-----:R-:W-:-:S05]  /*4330*/  LEA R0, R3, R0, 0x18 ;  /* 0x0000000003007211 */ /* 0x001fca00078ec0ff */
[----:B------:R-:W-:-:S04]  /*4340*/  VIADD R0, R0, 0xd0 ;  /* 0x000000d000007836 */ /* 0x000fc80000000000 */
[C---:B------:R-:W-:Y:S02]  /*4350*/  IMAD R5, R7.reuse, 0x8, R0 ;  /* 0x0000000807057824 */ /* 0x040fe400078e0200 */
[----:B------:R-:W-:Y:S02]  /*4360*/  VIADD R7, R7, 0x1 ;  /* 0x0000000107077836 */ /* 0x000fe40000000000 */
[----:B------:R-:W0:Y:S03]  /*4370*/  SYNCS.PHASECHK.TRANS64.TRYWAIT P0, [R5+URZ], R2 ;  /* 0x00000002050075a7 */ /* 0x000e26000800017f */
[----:B------:R-:W-:-:S04]  /*4380*/  ISETP.NE.AND P1, PT, R7, 0x1a, PT ;  /* 0x0000001a0700780c */ /* 0x000fc80003f25270 */
[----:B------:R-:W-:Y:S02]  /*4390*/  SEL R3, RZ, 0x1, P1 ;  /* 0x00000001ff037807 */ /* 0x000fe40000800000 */
[----:B------:R-:W-:Y:S02]  /*43a0*/  SEL R7, R7, RZ, P1 ;  /* 0x000000ff07077207 */ /* 0x000fe40000800000 */
[----:B------:R-:W-:-:S03]  /*43b0*/  LOP3.LUT R6, R6, R3, RZ, 0x3c, !PT ;  /* 0x0000000306067212 */ /* 0x000fc600078e3cff */
[----:B------:R-:W-:Y:S01]  /*43c0*/  IMAD R9, R7, 0x8, R0 ;  /* 0x0000000807097824 */ /* 0x000fe200078e0200 */
[----:B------:R-:W-:Y:S01]  /*43d0*/  SHF.L.U32 R4, R6, 0x1f, RZ ;  /* 0x0000001f06047819 */ /* 0x000fe200000006ff */
[----:B0-----:R-:W-:Y:S06]  /*43e0*/  @!P0 BRA `(.L_x_63) ;  /* 0x0000000c00f48947 */ /* 0x001fec0003800000 */
.L_x_96:
[----:B------:R-:W1:Y:S01]  /*43f0*/  SYNCS.PHASECHK.TRANS64.TRYWAIT P0, [R9+URZ], R4 ;  /* 0x00000004090075a7 */ /* 0x000e62000800017f */
[----:B0-----:R-:W-:-:S05]  /*4400*/  VIADD R2, R7, 0x1 ;  /* 0x0000000107027836 */ /* 0x001fca0000000000 */
[----:B------:R-:W-:-:S04]  /*4410*/  ISETP.NE.AND P1, PT, R2, 0x1a, PT ;  /* 0x0000001a0200780c */ /* 0x000fc80003f25270 */
[----:B------:R-:W-:Y:S02]  /*4420*/  SEL R3, RZ, 0x1, P1 ;  /* 0x00000001ff037807 */ /* 0x000fe40000800000 */
[----:B------:R-:W-:Y:S02]  /*4430*/  SEL R7, R2, RZ, P1 ;  /* 0x000000ff02077207 */ /* 0x000fe40000800000 */
[----:B------:R-:W-:-:S03]  /*4440*/  LOP3.LUT R6, R6, R3, RZ, 0x3c, !PT ;  /* 0x0000000306067212 */ /* 0x000fc600078e3cff */
[----:B------:R-:W-:Y:S01]  /*4450*/  IMAD R8, R7, 0x8, R0 ;  /* 0x0000000807087824 */ /* 0x000fe200078e0200 */
[----:B------:R-:W-:Y:S01]  /*4460*/  SHF.L.U32 R5, R6, 0x1f, RZ ;  /* 0x0000001f06057819 */ /* 0x000fe200000006ff */
[----:B-1----:R-:W-:Y:S06]  /*4470*/  @!P0 BRA `(.L_x_64) ;  /* 0x0000000c00e48947 */ /* 0x002fec0003800000 */
.L_x_97:
[----:B------:R-:W1:Y:S01]  /*4480*/  SYNCS.PHASECHK.TRANS64.TRYWAIT P0, [R8+URZ], R5 ;  /* 0x00000005080075a7 */ /* 0x000e62000800017f */
[----:B------:R-:W-:-:S05]  /*4490*/  VIADD R2, R7, 0x1 ;  /* 0x0000000107027836 */ /* 0x000fca0000000000 */
[----:B------:R-:W-:-:S04]  /*44a0*/  ISETP.NE.AND P1, PT, R2, 0x1a, PT ;  /* 0x0000001a0200780c */ /* 0x000fc80003f25270 */
[----:B------:R-:W-:Y:S02]  /*44b0*/  SEL R3, RZ, 0x1, P1 ;  /* 0x00000001ff037807 */ /* 0x000fe40000800000 */
[----:B------:R-:W-:Y:S02]  /*44c0*/  SEL R7, R2, RZ, P1 ;  /* 0x000000ff02077207 */ /* 0x000fe40000800000 */
[----:B------:R-:W-:-:S03]  /*44d0*/  LOP3.LUT R6, R6, R3, RZ, 0x3c, !PT ;  /* 0x0000000306067212 */ /* 0x000fc600078e3cff */
[----:B0-----:R-:W-:Y:S01]  /*44e0*/  IMAD R9, R7, 0x8, R0 ;  /* 0x0000000807097824 */ /* 0x001fe200078e0200 */
[----:B------:R-:W-:Y:S01]  /*44f0*/  SHF.L.U32 R4, R6, 0x1f, RZ ;  /* 0x0000001f06047819 */ /* 0x000fe200000006ff */
[----:B-1----:R-:W-:Y:S06]  /*4500*/  @!P0 BRA `(.L_x_65) ;  /* 0x0000000c00d48947 */ /* 0x002fec0003800000 */
.L_x_98:
        /* <DEDUP_REMOVED lines=9> */
.L_x_99:
        /* <DEDUP_REMOVED lines=9> */
.L_x_100:
        /* <DEDUP_REMOVED lines=9> */
.L_x_101:
        /* <DEDUP_REMOVED lines=9> */
.L_x_102:
        /* <DEDUP_REMOVED lines=9> */
.L_x_103:
        /* <DEDUP_REMOVED lines=9> */
.L_x_104:
        /* <DEDUP_REMOVED lines=9> */
.L_x_105:
        /* <DEDUP_REMOVED lines=9> */
.L_x_106:
        /* <DEDUP_REMOVED lines=9> */
.L_x_107:
        /* <DEDUP_REMOVED lines=9> */
.L_x_108:
        /* <DEDUP_REMOVED lines=9> */
.L_x_109:
        /* <DEDUP_REMOVED lines=9> */
.L_x_110:
        /* <DEDUP_REMOVED lines=9> */
.L_x_111:
        /* <DEDUP_REMOVED lines=9> */
.L_x_112:
        /* <DEDUP_REMOVED lines=9> */
.L_x_113:
        /* <DEDUP_REMOVED lines=9> */
.L_x_114:
        /* <DEDUP_REMOVED lines=9> */
.L_x_115:
        /* <DEDUP_REMOVED lines=9> */
.L_x_116:
        /* <DEDUP_REMOVED lines=9> */
.L_x_117:
        /* <DEDUP_REMOVED lines=9> */
.L_x_118:
[----:B------:R-:W1:Y:S01]  /*5050*/  SYNCS.PHASECHK.TRANS64.TRYWAIT P0, [R9+URZ], R4 ;  /* 0x00000004090075a7 */ /* 0x000e62000800017f */
[----:B------:R-:W-:-:S05]  /*5060*/  VIADD R2, R7, 0x1 ;  /* 0x0000000107027836 */ /* 0x000fca0000000000 */
[----:B------:R-:W-:-:S04]  /*5070*/  ISETP.NE.AND P1, PT, R2, 0x1a, PT ;  /* 0x0000001a0200780c */ /* 0x000fc80003f25270 */
[----:B------:R-:W-:Y:S02]  /*5080*/  SEL R3, RZ, 0x1, P1 ;  /* 0x00000001ff037807 */ /* 0x000fe40000800000 */
[----:B------:R-:W-:Y:S02]  /*5090*/  SEL R7, R2, RZ, P1 ;  /* 0x000000ff02077207 */ /* 0x000fe40000800000 */
[----:B------:R-:W-:-:S03]  /*50a0*/  LOP3.LUT R11, R6, R3, RZ, 0x3c, !PT ;  /* 0x00000003060b7212 */ /* 0x000fc600078e3cff */
[----:B------:R-:W-:Y:S01]  /*50b0*/  IMAD R6, R7, 0x8, R0 ;  /* 0x0000000807067824 */ /* 0x000fe200078e0200 */
[----:B0-----:R-:W-:Y:S01]  /*50c0*/  SHF.L.U32 R5, R11, 0x1f, RZ ;  /* 0x0000001f0b057819 */ /* 0x001fe200000006ff */
[----:B-1----:R-:W-:Y:S06]  /*50d0*/  @!P0 BRA `(.L_x_86) ;  /* 0x0000000800848947 */ /* 0x002fec0003800000 */
.L_x_119:
[----:B------:R-:W1:Y:S01]  /*50e0*/  SYNCS.PHASECHK.TRANS64.TRYWAIT P0, [R6+URZ], R5 ;  /* 0x00000005060075a7 */ /* 0x000e62000800017f */
[----:B------:R-:W-:-:S05]  /*50f0*/  VIADD R2, R7, 0x1 ;  /* 0x0000000107027836 */ /* 0x000fca0000000000 */
[----:B------:R-:W-:-:S04]  /*5100*/  ISETP.NE.AND P1, PT, R2, 0x1a, PT ;  /* 0x0000001a0200780c */ /* 0x000fc80003f25270 */
[----:B0-----:R-:W-:Y:S02]  /*5110*/  SEL R4, RZ, 0x1, P1 ;  /* 0x00000001ff047807 */ /* 0x001fe40000800000 */
[----:B------:R-:W-:Y:S02]  /*5120*/  SEL R3, R2, RZ, P1 ;  /* 0x000000ff02037207 */ /* 0x000fe40000800000 */
[----:B------:R-:W-:Y:S01]  /*5130*/  LOP3.LUT R4, R11, R4, RZ, 0x3c, !PT ;  /* 0x000000040b047212 */ /* 0x000fe200078e3cff */
[----:B-1----:R-:W-:Y:S06]  /*5140*/  @!P0 BRA `(.L_x_87) ;  /* 0x00000008007c8947 */ /* 0x002fec0003800000 */
.L_x_120:
[----:B------:R-:W-:Y:S01]  /*5150*/  IMAD R3, R3, 0x8, R0 ;  /* 0x0000000803037824 */ /* 0x000fe200078e0200 */
[----:B------:R-:W-:-:S07]  /*5160*/  SHF.L.U32 R0, R4, 0x1f, RZ ;  /* 0x0000001f04007819 */ /* 0x000fce00000006ff */
.L_x_88:
[----:B-1----:R1:W2:Y:S02]  /*5170*/  SYNCS.PHASECHK.TRANS64.TRYWAIT P0, [R3+URZ], R0 ;  /* 0x00000000030075a7 */ /* 0x0022a4000800017f */
[----:B--2---:R-:W-:Y:S05]  /*5180*/  @!P0 NANOSLEEP.SYNCS 0x989680 ;  /* 0x009896800000895d */ /* 0x004fea0003900000 */
[----:B------:R-:W2:Y:S02]  /*5190*/  @!P0 SYNCS.PHASECHK.TRANS64 P0, [R3+URZ], R0 ;  /* 0x00000000030085a7 */ /* 0x000ea4000800007f */
[----:B--2---:R-:W-:Y:S05]  /*51a0*/  @!P0 BRA `(.L_x_88) ;  /* 0xfffffffc00f08947 */ /* 0x004fea000383ffff */
.L_x_61:
[----:B------:R-:W-:Y:S05]  /*51b0*/  BSYNC B0 ;  /* 0x0000000000007941 */ /* 0x000fea0003800000 */
.L_x_60:
[----:B------:R-:W-:Y:S05]  /*51c0*/  EXIT ;  /* 0x000000000000794d */ /* 0x000fea0003800000 */
.L_x_22:
[----:B-1----:R1:W2:Y:S02]  /*51d0*/  SYNCS.PHASECHK.TRANS64.TRYWAIT P1, [R0+URZ], R3 ;  /* 0x00000003000075a7 */ /* 0x0022a4000802017f */
[----:B--2---:R-:W-:Y:S05]  /*51e0*/  @!P1 NANOSLEEP.SYNCS 0x989680 ;  /* 0x009896800000995d */ /* 0x004fea0003900000 */
[----:B------:R-:W2:Y:S02]  /*51f0*/  @!P1 SYNCS.PHASECHK.TRANS64 P1, [R0+URZ], R3 ;  /* 0x00000003000095a7 */ /* 0x000ea4000802007f */
[----:B--2---:R-:W-:Y:S05]  /*5200*/  @!P1 BRA `(.L_x_22) ;  /* 0xfffffffc00f09947 */ /* 0x004fea000383ffff */
[----:B------:R-:W-:Y:S05]  /*5210*/  BRA `(.L_x_21) ;  /* 0xffffffc800187947 */ /* 0x000fea000383ffff */
.L_x_27:
[----:B-1----:R1:W2:Y:S02]  /*5220*/  SYNCS.PHASECHK.TRANS64.TRYWAIT P1, [R3+URZ], R4 ;  /* 0x00000004030075a7 */ /* 0x0022a4000802017f */
[----:B--2---:R-:W-:Y:S05]  /*5230*/  @!P1 NANOSLEEP.SYNCS 0x989680 ;  /* 0x009896800000995d */ /* 0x004fea0003900000 */
[----:B------:R-:W2:Y:S02]  /*5240*/  @!P1 SYNCS.PHASECHK.TRANS64 P1, [R3+URZ], R4 ;  /* 0x00000004030095a7 */ /* 0x000ea4000802007f */
[----:B--2---:R-:W-:Y:S05]  /*5250*/  @!P1 BRA `(.L_x_27) ;  /* 0xfffffffc00f09947 */ /* 0x004fea000383ffff */
[----:B------:R-:W-:Y:S05]  /*5260*/  BRA `(.L_x_26) ;  /* 0xffffffc800b47947 */ /* 0x000fea000383ffff */
.L_x_48:
[----:B------:R-:W-:Y:S01]  /*5270*/  BSSY B1, `(.L_x_89) ;  /* 0x0000006000017945 */ /* 0x000fe20003800000 */
[----:B------:R-:W-:-:S07]  /*5280*/  IMAD.MOV.U32 R15, RZ, RZ, -0x1 ;  /* 0xffffffffff0f7424 */ /* 0x000fce00078e00ff */
[----:B------:R-:W-:Y:S05]  /*5290*/  WARPSYNC.COLLECTIVE R15, `(.L_x_90) ;  /* 0x000000000f0c7348 */ /* 0x000fea0003c00000 */
[----:B------:R-:W-:Y:S02]  /*52a0*/  ELECT P6, UR62, PT ;  /* 0x00000000003e782f */ /* 0x000fe400038c0000 */
[----:B------:R-:W-:Y:S01]  /*52b0*/  MOV R14, UR62 ;  /* 0x0000003e000e7c02 */ /* 0x000fe20008000f00 */
[----:B------:R-:W-:Y:S10]  /*52c0*/  ENDCOLLECTIVE ;  /* 0x000000000000791b */ /* 0x000ff40003800000 */
.L_x_90:
[----:B------:R-:W-:Y:S05]  /*52d0*/  BSYNC B1 ;  /* 0x0000000000017941 */ /* 0x000fea0003800000 */
.L_x_89:
[----:B------:R-:W-:Y:S05]  /*52e0*/  BRA `(.L_x_91) ;  /* 0xffffffe400207947 */ /* 0x000fea000383ffff */
.L_x_51:
[----:B-1----:R1:W2:Y:S02]  /*52f0*/  SYNCS.PHASECHK.TRANS64.TRYWAIT P0, [R23+URZ+0xd0], R14 ;  /* 0x0000d00e170075a7 */ /* 0x0022a4000800017f */
[----:B--2---:R-:W-:Y:S05]  /*5300*/  @!P0 NANOSLEEP.SYNCS 0x989680 ;  /* 0x009896800000895d */ /* 0x004fea0003900000 */
[----:B------:R-:W2:Y:S02]  /*5310*/  @!P0 SYNCS.PHASECHK.TRANS64 P0, [R23+URZ+0xd0], R14 ;  /* 0x0000d00e170085a7 */ /* 0x000ea4000800007f */
[----:B--2---:R-:W-:Y:S05]  /*5320*/  @!P0 BRA `(.L_x_51) ;  /* 0xfffffffc00f08947 */ /* 0x004fea000383ffff */
[----:B------:R-:W-:Y:S05]  /*5330*/  BRA `(.L_x_92) ;  /* 0xffffffe400587947 */ /* 0x000fea000383ffff */
.L_x_59:
[----:B------:R-:W-:Y:S01]  /*5340*/  BSSY B0, `(.L_x_93) ;  /* 0x0000006000007945 */ /* 0x000fe20003800000 */
[----:B------:R-:W-:-:S07]  /*5350*/  IMAD.MOV.U32 R15, RZ, RZ, -0x1 ;  /* 0xffffffffff0f7424 */ /* 0x000fce00078e00ff */
[----:B------:R-:W-:Y:S05]  /*5360*/  WARPSYNC.COLLECTIVE R15, `(.L_x_94) ;  /* 0x000000000f0c7348 */ /* 0x000fea0003c00000 */
[----:B------:R-:W-:Y:S02]  /*5370*/  ELECT P6, UR62, PT ;  /* 0x00000000003e782f */ /* 0x000fe400038c0000 */
[----:B------:R-:W-:Y:S01]  /*5380*/  MOV R14, UR62 ;  /* 0x0000003e000e7c02 */ /* 0x000fe20008000f00 */
[----:B------:R-:W-:Y:S10]  /*5390*/  ENDCOLLECTIVE ;  /* 0x000000000000791b */ /* 0x000ff40003800000 */
.L_x_94:
[----:B------:R-:W-:Y:S05]  /*53a0*/  BSYNC B0 ;  /* 0x0000000000007941 */ /* 0x000fea0003800000 */
.L_x_93:
[----:B------:R-:W-:Y:S05]  /*53b0*/  BRA `(.L_x_95) ;  /* 0xffffffec00b87947 */ /* 0x000fea000383ffff */
.L_x_63:
[----:B0-----:R0:W1:Y:S02]  /*53c0*/  SYNCS.PHASECHK.TRANS64.TRYWAIT P0, [R5+URZ], R2 ;  /* 0x00000002050075a7 */ /* 0x001064000800017f */
[----:B-1----:R-:W-:Y:S05]  /*53d0*/  @!P0 NANOSLEEP.SYNCS 0x989680 ;  /* 0x009896800000895d */ /* 0x002fea0003900000 */
[----:B------:R-:W1:Y:S02]  /*53e0*/  @!P0 SYNCS.PHASECHK.TRANS64 P0, [R5+URZ], R2 ;  /* 0x00000002050085a7 */ /* 0x000e64000800007f */
[----:B-1----:R-:W-:Y:S05]  /*53f0*/  @!P0 BRA `(.L_x_63) ;  /* 0xfffffffc00f08947 */ /* 0x002fea000383ffff */
[----:B------:R-:W-:Y:S05]  /*5400*/  BRA `(.L_x_96) ;  /* 0xffffffec00f87947 */ /* 0x000fea000383ffff */
.L_x_64:
[----:B0-----:R0:W1:Y:S02]  /*5410*/  SYNCS.PHASECHK.TRANS64.TRYWAIT P0, [R9+URZ], R4 ;  /* 0x00000004090075a7 */ /* 0x001064000800017f */
[----:B-1----:R-:W-:Y:S05]  /*5420*/  @!P0 NANOSLEEP.SYNCS 0x989680 ;  /* 0x009896800000895d */ /* 0x002fea0003900000 */
[----:B------:R-:W1:Y:S02]  /*5430*/  @!P0 SYNCS.PHASECHK.TRANS64 P0, [R9+URZ], R4 ;  /* 0x00000004090085a7 */ /* 0x000e64000800007f */
[----:B-1----:R-:W-:Y:S05]  /*5440*/  @!P0 BRA `(.L_x_64) ;  /* 0xfffffffc00f08947 */ /* 0x002fea000383ffff */
[----:B------:R-:W-:Y:S05]  /*5450*/  BRA `(.L_x_97) ;  /* 0xfffffff000087947 */ /* 0x000fea000383ffff */
.L_x_65:
[----:B0-----:R0:W1:Y:S02]  /*5460*/  SYNCS.PHASECHK.TRANS64.TRYWAIT P0, [R8+URZ], R5 ;  /* 0x00000005080075a7 */ /* 0x001064000800017f */
[----:B-1----:R-:W-:Y:S05]  /*5470*/  @!P0 NANOSLEEP.SYNCS 0x989680 ;  /* 0x009896800000895d */ /* 0x002fea0003900000 */
[----:B------:R-:W1:Y:S02]  /*5480*/  @!P0 SYNCS.PHASECHK.TRANS64 P0, [R8+URZ], R5 ;  /* 0x00000005080085a7 */ /* 0x000e64000800007f */
[----:B-1----:R-:W-:Y:S05]  /*5490*/  @!P0 BRA `(.L_x_65) ;  /* 0xfffffffc00f08947 */ /* 0x002fea000383ffff */
[----:B------:R-:W-:Y:S05]  /*54a0*/  BRA `(.L_x_98) ;  /* 0xfffffff000187947 */ /* 0x000fea000383ffff */
.L_x_66:
[----:B0-----:R0:W1:Y:S02]  /*54b0*/  SYNCS.PHASECHK.TRANS64.TRYWAIT P0, [R9+URZ], R4 ;  /* 0x00000004090075a7 */ /* 0x001064000800017f */
[----:B-1----:R-:W-:Y:S05]  /*54c0*/  @!P0 NANOSLEEP.SYNCS 0x989680 ;  /* 0x009896800000895d */ /* 0x002fea0003900000 */
[----:B------:R-:W1:Y:S02]  /*54d0*/  @!P0 SYNCS.PHASECHK.TRANS64 P0, [R9+URZ], R4 ;  /* 0x00000004090085a7 */ /* 0x000e64000800007f */
[----:B-1----:R-:W-:Y:S05]  /*54e0*/  @!P0 BRA `(.L_x_66) ;  /* 0xfffffffc00f08947 */ /* 0x002fea000383ffff */
[----:B------:R-:W-:Y:S05]  /*54f0*/  BRA `(.L_x_99) ;  /* 0xfffffff000287947 */ /* 0x000fea000383ffff */
.L_x_67:
[----:B0-----:R0:W1:Y:S02]  /*5500*/  SYNCS.PHASECHK.TRANS64.TRYWAIT P0, [R8+URZ], R5 ;  /* 0x00000005080075a7 */ /* 0x001064000800017f */
[----:B-1----:R-:W-:Y:S05]  /*5510*/  @!P0 NANOSLEEP.SYNCS 0x989680 ;  /* 0x009896800000895d */ /* 0x002fea0003900000 */
[----:B------:R-:W1:Y:S02]  /*5520*/  @!P0 SYNCS.PHASECHK.TRANS64 P0, [R8+URZ], R5 ;  /* 0x00000005080085a7 */ /* 0x000e64000800007f */
[----:B-1----:R-:W-:Y:S05]  /*5530*/  @!P0 BRA `(.L_x_67) ;  /* 0xfffffffc00f08947 */ /* 0x002fea000383ffff */
[----:B------:R-:W-:Y:S05]  /*5540*/  BRA `(.L_x_100) ;  /* 0xfffffff000387947 */ /* 0x000fea000383ffff */
.L_x_68:
[----:B0-----:R0:W1:Y:S02]  /*5550*/  SYNCS.PHASECHK.TRANS64.TRYWAIT P0, [R9+URZ], R4 ;  /* 0x00000004090075a7 */ /* 0x001064000800017f */
[----:B-1----:R-:W-:Y:S05]  /*5560*/  @!P0 NANOSLEEP.SYNCS 0x989680 ;  /* 0x009896800000895d */ /* 0x002fea0003900000 */
[----:B------:R-:W1:Y:S02]  /*5570*/  @!P0 SYNCS.PHASECHK.TRANS64 P0, [R9+URZ], R4 ;  /* 0x00000004090085a7 */ /* 0x000e64000800007f */
[----:B-1----:R-:W-:Y:S05]  /*5580*/  @!P0 BRA `(.L_x_68) ;  /* 0xfffffffc00f08947 */ /* 0x002fea000383ffff */
[----:B------:R-:W-:Y:S05]  /*5590*/  BRA `(.L_x_101) ;  /* 0xfffffff000487947 */ /* 0x000fea000383ffff */
.L_x_69:
[----:B0-----:R0:W1:Y:S02]  /*55a0*/  SYNCS.PHASECHK.TRANS64.TRYWAIT P0, [R8+URZ], R5 ;  /* 0x00000005080075a7 */ /* 0x001064000800017f */
[----:B-1----:R-:W-:Y:S05]  /*55b0*/  @!P0 NANOSLEEP.SYNCS 0x989680 ;  /* 0x009896800000895d */ /* 0x002fea0003900000 */
[----:B------:R-:W1:Y:S02]  /*55c0*/  @!P0 SYNCS.PHASECHK.TRANS64 P0, [R8+URZ], R5 ;  /* 0x00000005080085a7 */ /* 0x000e64000800007f */
[----:B-1----:R-:W-:Y:S05]  /*55d0*/  @!P0 BRA `(.L_x_69) ;  /* 0xfffffffc00f08947 */ /* 0x002fea000383ffff */
[----:B------:R-:W-:Y:S05]  /*55e0*/  BRA `(.L_x_102) ;  /* 0xfffffff000587947 */ /* 0x000fea000383ffff */
.L_x_70:
[----:B0-----:R0:W1:Y:S02]  /*55f0*/  SYNCS.PHASECHK.TRANS64.TRYWAIT P0, [R9+URZ], R4 ;  /* 0x00000004090075a7 */ /* 0x001064000800017f */
[----:B-1----:R-:W-:Y:S05]  /*5600*/  @!P0 NANOSLEEP.SYNCS 0x989680 ;  /* 0x009896800000895d */ /* 0x002fea0003900000 */
[----:B------:R-:W1:Y:S02]  /*5610*/  @!P0 SYNCS.PHASECHK.TRANS64 P0, [R9+URZ], R4 ;  /* 0x00000004090085a7 */ /* 0x000e64000800007f */
[----:B-1----:R-:W-:Y:S05]  /*5620*/  @!P0 BRA `(.L_x_70) ;  /* 0xfffffffc00f08947 */ /* 0x002fea000383ffff */
[----:B------:R-:W-:Y:S05]  /*5630*/  BRA `(.L_x_103) ;  /* 0xfffffff000687947 */ /* 0x000fea000383ffff */
.L_x_71:
[----:B0-----:R0:W1:Y:S02]  /*5640*/  SYNCS.PHASECHK.TRANS64.TRYWAIT P0, [R8+URZ], R5 ;  /* 0x00000005080075a7 */ /* 0x001064000800017f */
[----:B-1----:R-:W-:Y:S05]  /*5650*/  @!P0 NANOSLEEP.SYNCS 0x989680 ;  /* 0x009896800000895d */ /* 0x002fea0003900000 */
[----:B------:R-:W1:Y:S02]  /*5660*/  @!P0 SYNCS.PHASECHK.TRANS64 P0, [R8+URZ], R5 ;  /* 0x00000005080085a7 */ /* 0x000e64000800007f */
[----:B-1----:R-:W-:Y:S05]  /*5670*/  @!P0 BRA `(.L_x_71) ;  /* 0xfffffffc00f08947 */ /* 0x002fea000383ffff */
[----:B------:R-:W-:Y:S05]  /*5680*/  BRA `(.L_x_104) ;  /* 0xfffffff000787947 */ /* 0x000fea000383ffff */
.L_x_72:
[----:B0-----:R0:W1:Y:S02]  /*5690*/  SYNCS.PHASECHK.TRANS64.TRYWAIT P0, [R9+URZ], R4 ;  /* 0x00000004090075a7 */ /* 0x001064000800017f */
[----:B-1----:R-:W-:Y:S05]  /*56a0*/  @!P0 NANOSLEEP.SYNCS 0x989680 ;  /* 0x009896800000895d */ /* 0x002fea0003900000 */
[----:B------:R-:W1:Y:S02]  /*56b0*/  @!P0 SYNCS.PHASECHK.TRANS64 P0, [R9+URZ], R4 ;  /* 0x00000004090085a7 */ /* 0x000e64000800007f */
[----:B-1----:R-:W-:Y:S05]  /*56c0*/  @!P0 BRA `(.L_x_72) ;  /* 0xfffffffc00f08947 */ /* 0x002fea000383ffff */
[----:B------:R-:W-:Y:S05]  /*56d0*/  BRA `(.L_x_105) ;  /* 0xfffffff000887947 */ /* 0x000fea000383ffff */
.L_x_73:
[----:B0-----:R0:W1:Y:S02]  /*56e0*/  SYNCS.PHASECHK.TRANS64.TRYWAIT P0, [R8+URZ], R5 ;  /* 0x00000005080075a7 */ /* 0x001064000800017f */
[----:B-1----:R-:W-:Y:S05]  /*56f0*/  @!P0 NANOSLEEP.SYNCS 0x989680 ;  /* 0x009896800000895d */ /* 0x002fea0003900000 */
[----:B------:R-:W1:Y:S02]  /*5700*/  @!P0 SYNCS.PHASECHK.TRANS64 P0, [R8+URZ], R5 ;  /* 0x00000005080085a7 */ /* 0x000e64000800007f */
[----:B-1----:R-:W-:Y:S05]  /*5710*/  @!P0 BRA `(.L_x_73) ;  /* 0xfffffffc00f08947 */ /* 0x002fea000383ffff */
[----:B------:R-:W-:Y:S05]  /*5720*/  BRA `(.L_x_106) ;  /* 0xfffffff000987947 */ /* 0x000fea000383ffff */
.L_x_74:
[----:B0-----:R0:W1:Y:S02]  /*5730*/  SYNCS.PHASECHK.TRANS64.TRYWAIT P0, [R9+URZ], R4 ;  /* 0x00000004090075a7 */ /* 0x001064000800017f */
[----:B-1----:R-:W-:Y:S05]  /*5740*/  @!P0 NANOSLEEP.SYNCS 0x989680 ;  /* 0x009896800000895d */ /* 0x002fea0003900000 */
[----:B------:R-:W1:Y:S02]  /*5750*/  @!P0 SYNCS.PHASECHK.TRANS64 P0, [R9+URZ], R4 ;  /* 0x00000004090085a7 */ /* 0x000e64000800007f */
[----:B-1----:R-:W-:Y:S05]  /*5760*/  @!P0 BRA `(.L_x_74) ;  /* 0xfffffffc00f08947 */ /* 0x002fea000383ffff */
[----:B------:R-:W-:Y:S05]  /*5770*/  BRA `(.L_x_107) ;  /* 0xfffffff000a87947 */ /* 0x000fea000383ffff */
.L_x_75:
[----:B0-----:R0:W1:Y:S02]  /*5780*/  SYNCS.PHASECHK.TRANS64.TRYWAIT P0, [R8+URZ], R5 ;  /* 0x00000005080075a7 */ /* 0x001064000800017f */
[----:B-1----:R-:W-:Y:S05]  /*5790*/  @!P0 NANOSLEEP.SYNCS 0x989680 ;  /* 0x009896800000895d */ /* 0x002fea0003900000 */
[----:B------:R-:W1:Y:S02]  /*57a0*/  @!P0 SYNCS.PHASECHK.TRANS64 P0, [R8+URZ], R5 ;  /* 0x00000005080085a7 */ /* 0x000e64000800007f */
[----:B-1----:R-:W-:Y:S05]  /*57b0*/  @!P0 BRA `(.L_x_75) ;  /* 0xfffffffc00f08947 */ /* 0x002fea000383ffff */
[----:B------:R-:W-:Y:S05]  /*57c0*/  BRA `(.L_x_108) ;  /* 0xfffffff000b87947 */ /* 0x000fea000383ffff */
.L_x_76:
[----:B0-----:R0:W1:Y:S02]  /*57d0*/  SYNCS.PHASECHK.TRANS64.TRYWAIT P0, [R9+URZ], R4 ;  /* 0x00000004090075a7 */ /* 0x001064000800017f */
[----:B-1----:R-:W-:Y:S05]  /*57e0*/  @!P0 NANOSLEEP.SYNCS 0x989680 ;  /* 0x009896800000895d */ /* 0x002fea0003900000 */
[----:B------:R-:W1:Y:S02]  /*57f0*/  @!P0 SYNCS.PHASECHK.TRANS64 P0, [R9+URZ], R4 ;  /* 0x00000004090085a7 */ /* 0x000e64000800007f */
[----:B-1----:R-:W-:Y:S05]  /*5800*/  @!P0 BRA `(.L_x_76) ;  /* 0xfffffffc00f08947 */ /* 0x002fea000383ffff */
[----:B------:R-:W-:Y:S05]  /*5810*/  BRA `(.L_x_109) ;  /* 0xfffffff000c87947 */ /* 0x000fea000383ffff */
.L_x_77:
[----:B0-----:R0:W1:Y:S02]  /*5820*/  SYNCS.PHASECHK.TRANS64.TRYWAIT P0, [R8+URZ], R5 ;  /* 0x00000005080075a7 */ /* 0x001064000800017f */
[----:B-1----:R-:W-:Y:S05]  /*5830*/  @!P0 NANOSLEEP.SYNCS 0x989680 ;  /* 0x009896800000895d */ /* 0x002fea0003900000 */
[----:B------:R-:W1:Y:S02]  /*5840*/  @!P0 SYNCS.PHASECHK.TRANS64 P0, [R8+URZ], R5 ;  /* 0x00000005080085a7 */ /* 0x000e64000800007f */
[----:B-1----:R-:W-:Y:S05]  /*5850*/  @!P0 BRA `(.L_x_77) ;  /* 0xfffffffc00f08947 */ /* 0x002fea000383ffff */
[----:B------:R-:W-:Y:S05]  /*5860*/  BRA `(.L_x_110) ;  /* 0xfffffff000d87947 */ /* 0x000fea000383ffff */
.L_x_78:
[----:B0-----:R0:W1:Y:S02]  /*5870*/  SYNCS.PHASECHK.TRANS64.TRYWAIT P0, [R9+URZ], R4 ;  /* 0x00000004090075a7 */ /* 0x001064000800017f */
[----:B-1----:R-:W-:Y:S05]  /*5880*/  @!P0 NANOSLEEP.SYNCS 0x989680 ;  /* 0x009896800000895d */ /* 0x002fea0003900000 */
[----:B------:R-:W1:Y:S02]  /*5890*/  @!P0 SYNCS.PHASECHK.TRANS64 P0, [R9+URZ], R4 ;  /* 0x00000004090085a7 */ /* 0x000e64000800007f */
[----:B-1----:R-:W-:Y:S05]  /*58a0*/  @!P0 BRA `(.L_x_78) ;  /* 0xfffffffc00f08947 */ /* 0x002fea000383ffff */
[----:B------:R-:W-:Y:S05]  /*58b0*/  BRA `(.L_x_111) ;  /* 0xfffffff000e87947 */ /* 0x000fea000383ffff */
.L_x_79:
[----:B0-----:R0:W1:Y:S02]  /*58c0*/  SYNCS.PHASECHK.TRANS64.TRYWAIT P0, [R8+URZ], R5 ;  /* 0x00000005080075a7 */ /* 0x001064000800017f */
[----:B-1----:R-:W-:Y:S05]  /*58d0*/  @!P0 NANOSLEEP.SYNCS 0x989680 ;  /* 0x009896800000895d */ /* 0x002fea0003900000 */
[----:B------:R-:W1:Y:S02]  /*58e0*/  @!P0 SYNCS.PHASECHK.TRANS64 P0, [R8+URZ], R5 ;  /* 0x00000005080085a7 */ /* 0x000e64000800007f */
[----:B-1----:R-:W-:Y:S05]  /*58f0*/  @!P0 BRA `(.L_x_79) ;  /* 0xfffffffc00f08947 */ /* 0x002fea000383ffff */
[----:B------:R-:W-:Y:S05]  /*5900*/  BRA `(.L_x_112) ;  /* 0xfffffff000f87947 */ /* 0x000fea000383ffff */
.L_x_80:
[----:B0-----:R0:W1:Y:S02]  /*5910*/  SYNCS.PHASECHK.TRANS64.TRYWAIT P0, [R9+URZ], R4 ;  /* 0x00000004090075a7 */ /* 0x001064000800017f */
[----:B-1----:R-:W-:Y:S05]  /*5920*/  @!P0 NANOSLEEP.SYNCS 0x989680 ;  /* 0x009896800000895d */ /* 0x002fea0003900000 */
[----:B------:R-:W1:Y:S02]  /*5930*/  @!P0 SYNCS.PHASECHK.TRANS64 P0, [R9+URZ], R4 ;  /* 0x00000004090085a7 */ /* 0x000e64000800007f */
[----:B-1----:R-:W-:Y:S05]  /*5940*/  @!P0 BRA `(.L_x_80) ;  /* 0xfffffffc00f08947 */ /* 0x002fea000383ffff */
[----:B------:R-:W-:Y:S05]  /*5950*/  BRA `(.L_x_113) ;  /* 0xfffffff400087947 */ /* 0x000fea000383ffff */
.L_x_81:
[----:B0-----:R0:W1:Y:S02]  /*5960*/  SYNCS.PHASECHK.TRANS64.TRYWAIT P0, [R8+URZ], R5 ;  /* 0x00000005080075a7 */ /* 0x001064000800017f */
[----:B-1----:R-:W-:Y:S05]  /*5970*/  @!P0 NANOSLEEP.SYNCS 0x989680 ;  /* 0x009896800000895d */ /* 0x002fea0003900000 */
[----:B------:R-:W1:Y:S02]  /*5980*/  @!P0 SYNCS.PHASECHK.TRANS64 P0, [R8+URZ], R5 ;  /* 0x00000005080085a7 */ /* 0x000e64000800007f */
[----:B-1----:R-:W-:Y:S05]  /*5990*/  @!P0 BRA `(.L_x_81) ;  /* 0xfffffffc00f08947 */ /* 0x002fea000383ffff */
[----:B------:R-:W-:Y:S05]  /*59a0*/  BRA `(.L_x_114) ;  /* 0xfffffff400187947 */ /* 0x000fea000383ffff */
.L_x_82:
[----:B0-----:R0:W1:Y:S02]  /*59b0*/  SYNCS.PHASECHK.TRANS64.TRYWAIT P0, [R9+URZ], R4 ;  /* 0x00000004090075a7 */ /* 0x001064000800017f */
[----:B-1----:R-:W-:Y:S05]  /*59c0*/  @!P0 NANOSLEEP.SYNCS 0x989680 ;  /* 0x009896800000895d */ /* 0x002fea0003900000 */
[----:B------:R-:W1:Y:S02]  /*59d0*/  @!P0 SYNCS.PHASECHK.TRANS64 P0, [R9+URZ], R4 ;  /* 0x00000004090085a7 */ /* 0x000e64000800007f */
[----:B-1----:R-:W-:Y:S05]  /*59e0*/  @!P0 BRA `(.L_x_82) ;  /* 0xfffffffc00f08947 */ /* 0x002fea000383ffff */
[----:B------:R-:W-:Y:S05]  /*59f0*/  BRA `(.L_x_115) ;  /* 0xfffffff400287947 */ /* 0x000fea000383ffff */
.L_x_83:
[----:B0-----:R0:W1:Y:S02]  /*5a00*/  SYNCS.PHASECHK.TRANS64.TRYWAIT P0, [R8+URZ], R5 ;  /* 0x00000005080075a7 */ /* 0x001064000800017f */
[----:B-1----:R-:W-:Y:S05]  /*5a10*/  @!P0 NANOSLEEP.SYNCS 0x989680 ;  /* 0x009896800000895d */ /* 0x002fea0003900000 */
[----:B------:R-:W1:Y:S02]  /*5a20*/  @!P0 SYNCS.PHASECHK.TRANS64 P0, [R8+URZ], R5 ;  /* 0x00000005080085a7 */ /* 0x000e64000800007f */
[----:B-1----:R-:W-:Y:S05]  /*5a30*/  @!P0 BRA `(.L_x_83) ;  /* 0xfffffffc00f08947 */ /* 0x002fea000383ffff */
[----:B------:R-:W-:Y:S05]  /*5a40*/  BRA `(.L_x_116) ;  /* 0xfffffff400387947 */ /* 0x000fea000383ffff */
.L_x_84:
[----:B0-----:R0:W1:Y:S02]  /*5a50*/  SYNCS.PHASECHK.TRANS64.TRYWAIT P0, [R9+URZ], R4 ;  /* 0x00000004090075a7 */ /* 0x001064000800017f */
[----:B-1----:R-:W-:Y:S05]  /*5a60*/  @!P0 NANOSLEEP.SYNCS 0x989680 ;  /* 0x009896800000895d */ /* 0x002fea0003900000 */
[----:B------:R-:W1:Y:S02]  /*5a70*/  @!P0 SYNCS.PHASECHK.TRANS64 P0, [R9+URZ], R4 ;  /* 0x00000004090085a7 */ /* 0x000e64000800007f */
[----:B-1----:R-:W-:Y:S05]  /*5a80*/  @!P0 BRA `(.L_x_84) ;  /* 0xfffffffc00f08947 */ /* 0x002fea000383ffff */
[----:B------:R-:W-:Y:S05]  /*5a90*/  BRA `(.L_x_117) ;  /* 0xfffffff400487947 */ /* 0x000fea000383ffff */
.L_x_85:
[----:B0-----:R0:W1:Y:S02]  /*5aa0*/  SYNCS.PHASECHK.TRANS64.TRYWAIT P0, [R8+URZ], R5 ;  /* 0x00000005080075a7 */ /* 0x001064000800017f */
[----:B-1----:R-:W-:Y:S05]  /*5ab0*/  @!P0 NANOSLEEP.SYNCS 0x989680 ;  /* 0x009896800000895d */ /* 0x002fea0003900000 */
[----:B------:R-:W1:Y:S02]  /*5ac0*/  @!P0 SYNCS.PHASECHK.TRANS64 P0, [R8+URZ], R5 ;  /* 0x00000005080085a7 */ /* 0x000e64000800007f */
[----:B-1----:R-:W-:Y:S05]  /*5ad0*/  @!P0 BRA `(.L_x_85) ;  /* 0xfffffffc00f08947 */ /* 0x002fea000383ffff */
[----:B------:R-:W-:Y:S05]  /*5ae0*/  BRA `(.L_x_118) ;  /* 0xfffffff400587947 */ /* 0x000fea000383ffff */
.L_x_86:
[----:B0-----:R0:W1:Y:S02]  /*5af0*/  SYNCS.PHASECHK.TRANS64.TRYWAIT P0, [R9+URZ], R4 ;  /* 0x00000004090075a7 */ /* 0x001064000800017f */
[----:B-1----:R-:W-:Y:S05]  /*5b00*/  @!P0 NANOSLEEP.SYNCS 0x989680 ;  /* 0x009896800000895d */ /* 0x002fea0003900000 */
[----:B------:R-:W1:Y:S02]  /*5b10*/  @!P0 SYNCS.PHASECHK.TRANS64 P0, [R9+URZ], R4 ;  /* 0x00000004090085a7 */ /* 0x000e64000800007f */
[----:B-1----:R-:W-:Y:S05]  /*5b20*/  @!P0 BRA `(.L_x_86) ;  /* 0xfffffffc00f08947 */ /* 0x002fea000383ffff */
[----:B------:R-:W-:Y:S05]  /*5b30*/  BRA `(.L_x_119) ;  /* 0xfffffff400687947 */ /* 0x000fea000383ffff */
.L_x_87:
[----:B0-----:R0:W1:Y:S02]  /*5b40*/  SYNCS.PHASECHK.TRANS64.TRYWAIT P0, [R6+URZ], R5 ;  /* 0x00000005060075a7 */ /* 0x001064000800017f */
[----:B-1----:R-:W-:Y:S05]  /*5b50*/  @!P0 NANOSLEEP.SYNCS 0x989680 ;  /* 0x009896800000895d */ /* 0x002fea0003900000 */
[----:B------:R-:W1:Y:S02]  /*5b60*/  @!P0 SYNCS.PHASECHK.TRANS64 P0, [R6+URZ], R5 ;  /* 0x00000005060085a7 */ /* 0x000e64000800007f */
[----:B-1----:R-:W-:Y:S05]  /*5b70*/  @!P0 BRA `(.L_x_87) ;  /* 0xfffffffc00f08947 */ /* 0x002fea000383ffff */
[----:B------:R-:W-:Y:S05]  /*5b80*/  BRA `(.L_x_120) ;  /* 0xfffffff400707947 */ /* 0x000fea000383ffff */
.L_x_121:
[----:B------:R-:W-:-:S00]  /*5b90*/  BRA `(.L_x_121) ;  /* 0xfffffffc00fc7947 */ /* 0x000fc0000383ffff */
[----:B------:R-:W-:-:S00]  /*5ba0*/  NOP ;  /* 0x0000000000007918 */ /* 0x000fc00000000000 */
        /* <DEDUP_REMOVED lines=13> */
.L_x_122:


//--------------------- .nv.global.init           --------------------------
	.section	.nv.global.init,"aw",@progbits
.nv.global.init:
	.type		$str$22,@object
	.size		$str$22,($str$23 - $str$22)
$str$22:
        /*0000*/ 	.byte	0x6b, 0x5f, 0x74, 0x69, 0x6c, 0x65, 0x5f, 0x63, 0x6f, 0x75, 0x6e, 0x74, 0x20, 0x3e, 0x3d, 0x20
        /*0010*/ 	.byte	0x31, 0x00
	.type		$str$23,@object
	.size		$str$23,(__unnamed_1 - $str$23)
$str$23:
        /*0012*/ 	.byte	0x2f, 0x74, 0x6d, 0x70, 0x2f, 0x63, 0x75, 0x74, 0x6c, 0x61, 0x73, 0x73, 0x5f, 0x73, 0x77, 0x65
        /*0022*/ 	.byte	0x65, 0x70, 0x5f, 0x73, 0x72, 0x63, 0x2f, 0x69, 0x6e, 0x63, 0x6c, 0x75, 0x64, 0x65, 0x2f, 0x63
        /*0032*/ 	.byte	0x75, 0x74, 0x6c, 0x61, 0x73, 0x73, 0x2f, 0x67, 0x65, 0x6d, 0x6d, 0x2f, 0x63, 0x6f, 0x6c, 0x6c
        /*0042*/ 	.byte	0x65, 0x63, 0x74, 0x69, 0x76, 0x65, 0x2f, 0x73, 0x6d, 0x39, 0x30, 0x5f, 0x6d, 0x6d, 0x61, 0x5f
        /*0052*/ 	.byte	0x74, 0x6d, 0x61, 0x5f, 0x67, 0x6d, 0x6d, 0x61, 0x5f, 0x73, 0x73, 0x5f, 0x77, 0x61, 0x72, 0x70
        /*0062*/ 	.byte	0x73, 0x70, 0x65, 0x63, 0x69, 0x61, 0x6c, 0x69, 0x7a, 0x65, 0x64, 0x2e, 0x68, 0x70, 0x70, 0x00
	.type		__unnamed_1,@object
	.size		__unnamed_1,(.L_0 - __unnamed_1)
__unnamed_1:
        /*0072*/ 	.byte	0x76, 0x6f, 0x69, 0x64, 0x20, 0x63, 0x75, 0x74, 0x6c, 0x61, 0x73, 0x73, 0x3a, 0x3a, 0x67, 0x65
        /* <DEDUP_REMOVED lines=180> */
.L_0:


//--------------------- .nv.shared._ZN7cutlass13device_kernelINS_4gemm6kernel13GemmUniversalIN4cute5tupleIJiiiiEEENS1_10collective13CollectiveMmaINS1_34MainloopSm90TmaGmmaWarpSpecializedILi26ENS5_IJNS4_1CILi2EEENSA_ILi1EEESC_EEENS1_35KernelTmaWarpSpecializedCooperativeEEENS5_IJNSA_ILi128EEENSA_ILi8EEENSA_ILi32EEEEEENS_6half_tENS5_IJlSC_lEEESK_SL_NS4_8TiledMMAINS4_8MMA_AtomIJNS4_4SM904GMMA24MMA_64x8x16_F32F16F16_SSILNSP_5MajorE0ELSR_0ELNSP_7ScaleInE1ELSS_1EEEEEENS4_6LayoutISD_NS5_IJSC_NSA_ILi0EEESW_EEEEENS5_IJNS4_10UnderscoreESZ_SZ_EEEEENS4_13SM90_TMA_LOADENS4_14ComposedLayoutINS4_7SwizzleILi2ELi4ELi3EEENS4_18smem_ptr_flag_bitsILi16EEENSV_INS5_IJSH_SI_EEENS5_IJSI_SC_EEEEEEEvNS4_8identityENS4_23SM90_TMA_LOAD_MULTICASTES1B_vS1C_EENS_8epilogue10collective6detail29Sm90TmaWarpSpecializedAdapterINS1G_15DefaultEpilogueISK_SL_SL_NS1F_6thread17LinearCombinationISK_Li1EffLNS1K_9ScaleType4KindE0ELNS_15FloatRoundStyleE2ESK_EENS1_15EpilogueDefaultEEEEEvvEEEEvNT_6ParamsE --------------------------
	.section	.nv.shared._ZN7cutlass13device_kernelINS_4gemm6kernel13GemmUniversalIN4cute5tupleIJiiiiEEENS1_10collective13CollectiveMmaINS1_34MainloopSm90TmaGmmaWarpSpecializedILi26ENS5_IJNS4_1CILi2EEENSA_ILi1EEESC_EEENS1_35KernelTmaWarpSpecializedCooperativeEEENS5_IJNSA_ILi128EEENSA_ILi8EEENSA_ILi32EEEEEENS_6half_tENS5_IJlSC_lEEESK_SL_NS4_8TiledMMAINS4_8MMA_AtomIJNS4_4SM904GMMA24MMA_64x8x16_F32F16F16_SSILNSP_5MajorE0ELSR_0ELNSP_7ScaleInE1ELSS_1EEEEEENS4_6LayoutISD_NS5_IJSC_NSA_ILi0EEESW_EEEEENS5_IJNS4_10UnderscoreESZ_SZ_EEEEENS4_13SM90_TMA_LOADENS4_14ComposedLayoutINS4_7SwizzleILi2ELi4ELi3EEENS4_18smem_ptr_flag_bitsILi16EEENSV_INS5_IJSH_SI_EEENS5_IJSI_SC_EEEEEEEvNS4_8identityENS4_23SM90_TMA_LOAD_MULTICASTES1B_vS1C_EENS_8epilogue10collective6detail29Sm90TmaWarpSpecializedAdapterINS1G_15DefaultEpilogueISK_SL_SL_NS1F_6thread17LinearCombinationISK_Li1EffLNS1K_9ScaleType4KindE0ELNS_15FloatRoundStyleE2ESK_EENS1_15EpilogueDefaultEEEEEvvEEEEvNT_6ParamsE,"aw",@nobits
	.sectionflags	@""
	.align	16
	.zero		1024


//--------------------- .nv.shared.reserved.0     --------------------------
	.section	.nv.shared.reserved.0,"aw",@nobits
	.weak		__nv_reservedSMEM_offset_0_alias
	.size		__nv_reservedSMEM_offset_0_alias, 0, 0
	.other		__nv_reservedSMEM_offset_0_alias,@"STO_CUDA_RESERVED_SHARED STV_DEFAULT"
__nv_reservedSMEM_offset_0_alias:
	.zero		0


//--------------------- .nv.global                --------------------------
	.section	.nv.global,"aw",@nobits
.nv.global:
	.type		_ZN40_INTERNAL_0eff239a_4_k_cu_908791e0_113964cute1_E,@object
	.size		_ZN40_INTERNAL_0eff239a_4_k_cu_908791e0_113964cute1_E,(_ZN40_INTERNAL_0eff239a_4_k_cu_908791e0_113964cuda3std3__45__cpo6cbeginE - _ZN40_INTERNAL_0eff239a_4_k_cu_908791e0_113964cute1_E)
_ZN40_INTERNAL_0eff239a_4_k_cu_908791e0_113964cute1_E:
	.zero		1
	.type		_ZN40_INTERNAL_0eff239a_4_k_cu_908791e0_113964cuda3std3__45__cpo6cbeginE,@object
	.size		_ZN40_INTERNAL_0eff239a_4_k_cu_908791e0_113964cuda3std3__45__cpo6cbeginE,(_ZN40_INTERNAL_0eff239a_4_k_cu_908791e0_113964cuda3std3__48in_placeE - _ZN40_INTERNAL_0eff239a_4_k_cu_908791e0_113964cuda3std3__45__cpo6cbeginE)
_ZN40_INTERNAL_0eff239a_4_k_cu_908791e0_113964cuda3std3__45__cpo6cbeginE:
	.zero		1
	.type		_ZN40_INTERNAL_0eff239a_4_k_cu_908791e0_113964cuda3std3__48in_placeE,@object
	.size		_ZN40_INTERNAL_0eff239a_4_k_cu_908791e0_113964cuda3std3__48in_placeE,(_ZN40_INTERNAL_0eff239a_4_k_cu_908791e0_113964cuda3std6ranges3__45__cpo9iter_moveE - _ZN40_INTERNAL_0eff239a_4_k_cu_908791e0_113964cuda3std3__48in_placeE)
_ZN40_INTERNAL_0eff239a_4_k_cu_908791e0_113964cuda3std3__48in_placeE:
	.zero		1
	.type		_ZN40_INTERNAL_0eff239a_4_k_cu_908791e0_113964cuda3std6ranges3__45__cpo9iter_moveE,@object
	.size		_ZN40_INTERNAL_0eff239a_4_k_cu_908791e0_113964cuda3std6ranges3__45__cpo9iter_moveE,(_ZN40_INTERNAL_0eff239a_4_k_cu_908791e0_113964cuda3std3__45__cpo5beginE - _ZN40_INTERNAL_0eff239a_4_k_cu_908791e0_113964cuda3std6ranges3__45__cpo9iter_moveE)
_ZN40_INTERNAL_0eff239a_4_k_cu_908791e0_113964cuda3std6ranges3__45__cpo9iter_moveE:
	.zero		1
	.type		_ZN40_INTERNAL_0eff239a_4_k_cu_908791e0_113964cuda3std3__45__cpo5beginE,@object
	.size		_ZN40_INTERNAL_0eff239a_4_k_cu_908791e0_113964cuda3std3__45__cpo5beginE,(_ZN40_INTERNAL_0eff239a_4_k_cu_908791e0_113964cuda3std3__442_GLOBAL__N__0eff239a_4_k_cu_908791e0_113966ignoreE - _ZN40_INTERNAL_0eff239a_4_k_cu_908791e0_113964cuda3std3__45__cpo5beginE)
_ZN40_INTERNAL_0eff239a_4_k_cu_908791e0_113964cuda3std3__45__cpo5beginE:
	.zero		1
	.type		_ZN40_INTERNAL_0eff239a_4_k_cu_908791e0_113964cuda3std3__442_GLOBAL__N__0eff239a_4_k_cu_908791e0_113966ignoreE,@object
	.size		_ZN40_INTERNAL_0eff239a_4_k_cu_908791e0_113964cuda3std3__442_GLOBAL__N__0eff239a_4_k_cu_908791e0_113966ignoreE,(_ZN40_INTERNAL_0eff239a_4_k_cu_908791e0_113964cute7productE - _ZN40_INTERNAL_0eff239a_4_k_cu_908791e0_113964cuda3std3__442_GLOBAL__N__0eff239a_4_k_cu_908791e0_113966ignoreE)
_ZN40_INTERNAL_0eff239a_4_k_cu_908791e0_113964cuda3std3__442_GLOBAL__N__0eff239a_4_k_cu_908791e0_113966ignoreE:
	.zero		1
	.type		_ZN40_INTERNAL_0eff239a_4_k_cu_908791e0_113964cute7productE,@object
	.size		_ZN40_INTERNAL_0eff239a_4_k_cu_908791e0_113964cute7productE,(_ZN40_INTERNAL_0eff239a_4_k_cu_908791e0_113964cuda3std3__45__cpo3endE - _ZN40_INTERNAL_0eff239a_4_k_cu_908791e0_113964cute7productE)
_ZN40_INTERNAL_0eff239a_4_k_cu_908791e0_113964cute7productE:
	.zero		1
	.type		_ZN40_INTERNAL_0eff239a_4_k_cu_908791e0_113964cuda3std3__45__cpo3endE,@object
	.size		_ZN40_INTERNAL_0eff239a_4_k_cu_908791e0_113964cuda3std3__45__cpo3endE,(_ZN40_INTERNAL_0eff239a_4_k_cu_908791e0_113964cuda3std3__419piecewise_constructE - _ZN40_INTERNAL_0eff239a_4_k_cu_908791e0_113964cuda3std3__45__cpo3endE)
_ZN40_INTERNAL_0eff239a_4_k_cu_908791e0_113964cuda3std3__45__cpo3endE:
	.zero		1
	.type		_ZN40_INTERNAL_0eff239a_4_k_cu_908791e0_113964cuda3std3__419piecewise_constructE,@object
	.size		_ZN40_INTERNAL_0eff239a_4_k_cu_908791e0_113964cuda3std3__419piecewise_constructE,(_ZN40_INTERNAL_0eff239a_4_k_cu_908791e0_113964cuda3std3__45__cpo4cendE - _ZN40_INTERNAL_0eff239a_4_k_cu_908791e0_113964cuda3std3__419piecewise_constructE)
_ZN40_INTERNAL_0eff239a_4_k_cu_908791e0_113964cuda3std3__419piecewise_constructE:
	.zero		1
	.type		_ZN40_INTERNAL_0eff239a_4_k_cu_908791e0_113964cuda3std3__45__cpo4cendE,@object
	.size		_ZN40_INTERNAL_0eff239a_4_k_cu_908791e0_113964cuda3std3__45__cpo4cendE,(_ZN40_INTERNAL_0eff239a_4_k_cu_908791e0_113964cuda3std6ranges3__45__cpo4swapE - _ZN40_INTERNAL_0eff239a_4_k_cu_908791e0_113964cuda3std3__45__cpo4cendE)
_ZN40_INTERNAL_0eff239a_4_k_cu_908791e0_113964cuda3std3__45__cpo4cendE:
	.zero		1
	.type		_ZN40_INTERNAL_0eff239a_4_k_cu_908791e0_113964cuda3std6ranges3__45__cpo4swapE,@object
	.size		_ZN40_INTERNAL_0eff239a_4_k_cu_908791e0_113964cuda3std6ranges3__45__cpo4swapE,(.L_8 - _ZN40_INTERNAL_0eff239a_4_k_cu_908791e0_113964cuda3std6ranges3__45__cpo4swapE)
_ZN40_INTERNAL_0eff239a_4_k_cu_908791e0_113964cuda3std6ranges3__45__cpo4swapE:
	.zero		1
.L_8:


//--------------------- .nv.constant0._ZN7cutlass13device_kernelINS_4gemm6kernel13GemmUniversalIN4cute5tupleIJiiiiEEENS1_10collective13CollectiveMmaINS1_34MainloopSm90TmaGmmaWarpSpecializedILi26ENS5_IJNS4_1CILi2EEENSA_ILi1EEESC_EEENS1_35KernelTmaWarpSpecializedCooperativeEEENS5_IJNSA_ILi128EEENSA_ILi8EEENSA_ILi32EEEEEENS_6half_tENS5_IJlSC_lEEESK_SL_NS4_8TiledMMAINS4_8MMA_AtomIJNS4_4SM904GMMA24MMA_64x8x16_F32F16F16_SSILNSP_5MajorE0ELSR_0ELNSP_7ScaleInE1ELSS_1EEEEEENS4_6LayoutISD_NS5_IJSC_NSA_ILi0EEESW_EEEEENS5_IJNS4_10UnderscoreESZ_SZ_EEEEENS4_13SM90_TMA_LOADENS4_14ComposedLayoutINS4_7SwizzleILi2ELi4ELi3EEENS4_18smem_ptr_flag_bitsILi16EEENSV_INS5_IJSH_SI_EEENS5_IJSI_SC_EEEEEEEvNS4_8identityENS4_23SM90_TMA_LOAD_MULTICASTES1B_vS1C_EENS_8epilogue10collective6detail29Sm90TmaWarpSpecializedAdapterINS1G_15DefaultEpilogueISK_SL_SL_NS1F_6thread17LinearCombinationISK_Li1EffLNS1K_9ScaleType4KindE0ELNS_15FloatRoundStyleE2ESK_EENS1_15EpilogueDefaultEEEEEvvEEEEvNT_6ParamsE --------------------------
	.section	.nv.constant0._ZN7cutlass13device_kernelINS_4gemm6kernel13GemmUniversalIN4cute5tupleIJiiiiEEENS1_10collective13CollectiveMmaINS1_34MainloopSm90TmaGmmaWarpSpecializedILi26ENS5_IJNS4_1CILi2EEENSA_ILi1EEESC_EEENS1_35KernelTmaWarpSpecializedCooperativeEEENS5_IJNSA_ILi128EEENSA_ILi8EEENSA_ILi32EEEEEENS_6half_tENS5_IJlSC_lEEESK_SL_NS4_8TiledMMAINS4_8MMA_AtomIJNS4_4SM904GMMA24MMA_64x8x16_F32F16F16_SSILNSP_5MajorE0ELSR_0ELNSP_7ScaleInE1ELSS_1EEEEEENS4_6LayoutISD_NS5_IJSC_NSA_ILi0EEESW_EEEEENS5_IJNS4_10UnderscoreESZ_SZ_EEEEENS4_13SM90_TMA_LOADENS4_14ComposedLayoutINS4_7SwizzleILi2ELi4ELi3EEENS4_18smem_ptr_flag_bitsILi16EEENSV_INS5_IJSH_SI_EEENS5_IJSI_SC_EEEEEEEvNS4_8identityENS4_23SM90_TMA_LOAD_MULTICASTES1B_vS1C_EENS_8epilogue10collective6detail29Sm90TmaWarpSpecializedAdapterINS1G_15DefaultEpilogueISK_SL_SL_NS1F_6thread17LinearCombinationISK_Li1EffLNS1K_9ScaleType4KindE0ELNS_15FloatRoundStyleE2ESK_EENS1_15EpilogueDefaultEEEEEvvEEEEvNT_6ParamsE,"a",@progbits
	.sectionflags	@""
	.align	4
.nv.constant0._ZN7cutlass13device_kernelINS_4gemm6kernel13GemmUniversalIN4cute5tupleIJiiiiEEENS1_10collective13CollectiveMmaINS1_34MainloopSm90TmaGmmaWarpSpecializedILi26ENS5_IJNS4_1CILi2EEENSA_ILi1EEESC_EEENS1_35KernelTmaWarpSpecializedCooperativeEEENS5_IJNSA_ILi128EEENSA_ILi8EEENSA_ILi32EEEEEENS_6half_tENS5_IJlSC_lEEESK_SL_NS4_8TiledMMAINS4_8MMA_AtomIJNS4_4SM904GMMA24MMA_64x8x16_F32F16F16_SSILNSP_5MajorE0ELSR_0ELNSP_7ScaleInE1ELSS_1EEEEEENS4_6LayoutISD_NS5_IJSC_NSA_ILi0EEESW_EEEEENS5_IJNS4_10UnderscoreESZ_SZ_EEEEENS4_13SM90_TMA_LOADENS4_14ComposedLayoutINS4_7SwizzleILi2ELi4ELi3EEENS4_18smem_ptr_flag_bitsILi16EEENSV_INS5_IJSH_SI_EEENS5_IJSI_SC_EEEEEEEvNS4_8identityENS4_23SM90_TMA_LOAD_MULTICASTES1B_vS1C_EENS_8epilogue10collective6detail29Sm90TmaWarpSpecializedAdapterINS1G_15DefaultEpilogueISK_SL_SL_NS1F_6thread17LinearCombinationISK_Li1EffLNS1K_9ScaleType4KindE0ELNS_15FloatRoundStyleE2ESK_EENS1_15EpilogueDefaultEEEEEvvEEEEvNT_6ParamsE:
	.zero		1664


//--------------------- SYMBOLS --------------------------

	.type		.nv.reservedSmem.offset0,@object
	.size		.nv.reservedSmem.offset0,0x4
	.type		__assertfail,@function
